	.target	sm_100a

	.elftype	@"ET_EXEC"


//--------------------- .note.nv.tkinfo           --------------------------
	.section	.note.nv.tkinfo,"",@"SHT_NOTE"
	.sectionflags	@"SHF_NOTE_NV_TKINFO"
	.tkinfo
        /*0018*/ 	.word	0x00000002
        /*0030*/ 	.string	""
        /*0030*/ 	.string	"ptxas"
        /*0030*/ 	.string	"Cuda compilation tools, release 13.0, V13.0.88"
        /*0030*/ 	.string	"Build cuda_13.0.r13.0/compiler.36424714_0"
        /*0030*/ 	.string	"-arch sm_100a -m 64 "



//--------------------- .note.nv.cuinfo           --------------------------
	.section	.note.nv.cuinfo,"",@"SHT_NOTE"
	.sectionflags	@"SHF_NOTE_NV_CUINFO"
        /*0018*/ 	.short	0x0002
        /*001a*/ 	.short	0x0064
        /*001c*/ 	.short	0x0082
	.zero		2


//--------------------- .nv.info                  --------------------------
	.section	.nv.info,"",@"SHT_CUDA_INFO"
	.align	4


	//----- nvinfo : EIATTR_REGCOUNT
	.align		4
        /*0000*/ 	.byte	0x04, 0x2f
        /*0002*/ 	.short	(.L_19 - .L_18)
	.align		4
.L_18:
        /*0004*/ 	.word	index@(_ZN7cutlass13device_kernelINS_4gemm6kernel13GemmUniversalIN4cute5tupleIJiiiiEEENS1_10collective13CollectiveMmaINS1_35MainloopSm100TmaUmmaWarpSpecializedILi5ELi2ELi4ENS5_IJNS4_1CILi1EEESB_SB_EEEEENS5_IJNSA_ILi64EEENSA_ILi128EEESF_EEENS_12float_e5m2_tENS5_IJlSB_lEEESH_SI_NS4_8TiledMMAINS4_8MMA_AtomIJNS4_10MMA_TraitsINS4_19SM100_MMA_F8F6F4_SSEJSH_SH_fSE_SF_NS4_17integral_constantINS4_4UMMA5MajorELSP_0EEESQ_NSN_INSO_7ScaleInELSR_0EEESS_EEEEEENS4_6LayoutISC_NS5_IJNSA_ILi0EEESW_SW_EEEEENS5_IJNS4_10UnderscoreESZ_SZ_EEEEENS4_13SM90_TMA_LOADENS4_14ComposedLayoutINS4_7SwizzleILi3ELi4ELi3EEENS4_18smem_ptr_flag_bitsILi8EEENSV_INS5_IJNSA_ILi8EEESF_EEENS5_IJSF_SB_EEEEEEEvNS4_8identityES12_S1C_vS1D_EENS_8epilogue10collective18CollectiveEpilogueINS1F_23Sm100TmaWarpSpecializedILi2ELi2ELi32ELb0ELb0EEEJSG_NS5_IJNSV_ISE_SB_EES1K_EEESH_SI_SH_SI_NS1F_6fusion15FusionCallbacksIS1J_NS1M_17LinearCombinationISH_fSH_fLNS_15FloatRoundStyleE2EEESG_S1L_JEEENS4_5SM1004TMEM4LOAD26SM100_TMEM_LOAD_16dp32b32xES12_NS13_INS14_ILi2ELi4ELi3EEES17_NSV_INS5_IJS18_SE_EEENS5_IJSE_SB_EEEEEEENS4_39AutoVectorizingCopyWithAssumedAlignmentILi128EEENS4_14SM90_TMA_STOREES20_S22_S22_EEEvvEEEEvNT_6ParamsE)
        /*0008*/ 	.word	0x00000080


	//----- nvinfo : EIATTR_FRAME_SIZE
	.align		4
.L_19:
        /*000c*/ 	.byte	0x04, 0x11
        /*000e*/ 	.short	(.L_21 - .L_20)
	.align		4
.L_20:
        /*0010*/ 	.word	index@($__internal_2_$__cuda_sm10x_tcgen05_guardrail_trap_unallocated_columns_being_dealloced)
        /*0014*/ 	.word	0x00000000


	//----- nvinfo : EIATTR_FRAME_SIZE
	.align		4
.L_21:
        /*0018*/ 	.byte	0x04, 0x11
        /*001a*/ 	.short	(.L_23 - .L_22)
	.align		4
.L_22:
        /*001c*/ 	.word	index@($__internal_1_$__cuda_sm10x_tcgen05_guardrail_trap_phase_invalid_during_alloc)
        /*0020*/ 	.word	0x00000000


	//----- nvinfo : EIATTR_FRAME_SIZE
	.align		4
.L_23:
        /*0024*/ 	.byte	0x04, 0x11
        /*0026*/ 	.short	(.L_25 - .L_24)
	.align		4
.L_24:
        /*0028*/ 	.word	index@($__internal_0_$__cuda_sm10x_tcgen05_guardrail_trap_col_being_dealloced_not_returned_by_alloc)
        /*002c*/ 	.word	0x00000000


	//----- nvinfo : EIATTR_FRAME_SIZE
	.align		4
.L_25:
        /*0030*/ 	.byte	0x04, 0x11
        /*0032*/ 	.short	(.L_27 - .L_26)
	.align		4
.L_26:
        /*0034*/ 	.word	index@(_ZN7cutlass13device_kernelINS_4gemm6kernel13GemmUniversalIN4cute5tupleIJiiiiEEENS1_10collective13CollectiveMmaINS1_35MainloopSm100TmaUmmaWarpSpecializedILi5ELi2ELi4ENS5_IJNS4_1CILi1EEESB_SB_EEEEENS5_IJNSA_ILi64EEENSA_ILi128EEESF_EEENS_12float_e5m2_tENS5_IJlSB_lEEESH_SI_NS4_8TiledMMAINS4_8MMA_AtomIJNS4_10MMA_TraitsINS4_19SM100_MMA_F8F6F4_SSEJSH_SH_fSE_SF_NS4_17integral_constantINS4_4UMMA5MajorELSP_0EEESQ_NSN_INSO_7ScaleInELSR_0EEESS_EEEEEENS4_6LayoutISC_NS5_IJNSA_ILi0EEESW_SW_EEEEENS5_IJNS4_10UnderscoreESZ_SZ_EEEEENS4_13SM90_TMA_LOADENS4_14ComposedLayoutINS4_7SwizzleILi3ELi4ELi3EEENS4_18smem_ptr_flag_bitsILi8EEENSV_INS5_IJNSA_ILi8EEESF_EEENS5_IJSF_SB_EEEEEEEvNS4_8identityES12_S1C_vS1D_EENS_8epilogue10collective18CollectiveEpilogueINS1F_23Sm100TmaWarpSpecializedILi2ELi2ELi32ELb0ELb0EEEJSG_NS5_IJNSV_ISE_SB_EES1K_EEESH_SI_SH_SI_NS1F_6fusion15FusionCallbacksIS1J_NS1M_17LinearCombinationISH_fSH_fLNS_15FloatRoundStyleE2EEESG_S1L_JEEENS4_5SM1004TMEM4LOAD26SM100_TMEM_LOAD_16dp32b32xES12_NS13_INS14_ILi2ELi4ELi3EEES17_NSV_INS5_IJS18_SE_EEENS5_IJSE_SB_EEEEEEENS4_39AutoVectorizingCopyWithAssumedAlignmentILi128EEENS4_14SM90_TMA_STOREES20_S22_S22_EEEvvEEEEvNT_6ParamsE)
        /*0038*/ 	.word	0x00000000


	//----- nvinfo : EIATTR_MIN_STACK_SIZE
	.align		4
.L_27:
        /*003c*/ 	.byte	0x04, 0x12
        /*003e*/ 	.short	(.L_29 - .L_28)
	.align		4
.L_28:
        /*0040*/ 	.word	index@(_ZN7cutlass13device_kernelINS_4gemm6kernel13GemmUniversalIN4cute5tupleIJiiiiEEENS1_10collective13CollectiveMmaINS1_35MainloopSm100TmaUmmaWarpSpecializedILi5ELi2ELi4ENS5_IJNS4_1CILi1EEESB_SB_EEEEENS5_IJNSA_ILi64EEENSA_ILi128EEESF_EEENS_12float_e5m2_tENS5_IJlSB_lEEESH_SI_NS4_8TiledMMAINS4_8MMA_AtomIJNS4_10MMA_TraitsINS4_19SM100_MMA_F8F6F4_SSEJSH_SH_fSE_SF_NS4_17integral_constantINS4_4UMMA5MajorELSP_0EEESQ_NSN_INSO_7ScaleInELSR_0EEESS_EEEEEENS4_6LayoutISC_NS5_IJNSA_ILi0EEESW_SW_EEEEENS5_IJNS4_10UnderscoreESZ_SZ_EEEEENS4_13SM90_TMA_LOADENS4_14ComposedLayoutINS4_7SwizzleILi3ELi4ELi3EEENS4_18smem_ptr_flag_bitsILi8EEENSV_INS5_IJNSA_ILi8EEESF_EEENS5_IJSF_SB_EEEEEEEvNS4_8identityES12_S1C_vS1D_EENS_8epilogue10collective18CollectiveEpilogueINS1F_23Sm100TmaWarpSpecializedILi2ELi2ELi32ELb0ELb0EEEJSG_NS5_IJNSV_ISE_SB_EES1K_EEESH_SI_SH_SI_NS1F_6fusion15FusionCallbacksIS1J_NS1M_17LinearCombinationISH_fSH_fLNS_15FloatRoundStyleE2EEESG_S1L_JEEENS4_5SM1004TMEM4LOAD26SM100_TMEM_LOAD_16dp32b32xES12_NS13_INS14_ILi2ELi4ELi3EEES17_NSV_INS5_IJS18_SE_EEENS5_IJSE_SB_EEEEEEENS4_39AutoVectorizingCopyWithAssumedAlignmentILi128EEENS4_14SM90_TMA_STOREES20_S22_S22_EEEvvEEEEvNT_6ParamsE)
        /*0044*/ 	.word	0x00000000
.L_29:


//--------------------- .nv.compat                --------------------------
	.section	.nv.compat,"",@"SHT_CUDA_COMPAT_INFO"
	.align	4
        /*0000*/ 	.byte	0x02, 0x09, 0x01, 0x00, 0x02, 0x02, 0x02, 0x00, 0x02, 0x05, 0x05, 0x00, 0x03, 0x07, 0x01, 0x01
        /*0010*/ 	.byte	0x02, 0x03, 0x01, 0x00, 0x02, 0x06, 0x01, 0x00, 0x04, 0x0b, 0x08, 0x00, 0x09, 0x00, 0x00, 0x00
        /*0020*/ 	.byte	0x00, 0x00, 0x00, 0x00


//--------------------- .nv.info._ZN7cutlass13device_kernelINS_4gemm6kernel13GemmUniversalIN4cute5tupleIJiiiiEEENS1_10collective13CollectiveMmaINS1_35MainloopSm100TmaUmmaWarpSpecializedILi5ELi2ELi4ENS5_IJNS4_1CILi1EEESB_SB_EEEEENS5_IJNSA_ILi64EEENSA_ILi128EEESF_EEENS_12float_e5m2_tENS5_IJlSB_lEEESH_SI_NS4_8TiledMMAINS4_8MMA_AtomIJNS4_10MMA_TraitsINS4_19SM100_MMA_F8F6F4_SSEJSH_SH_fSE_SF_NS4_17integral_constantINS4_4UMMA5MajorELSP_0EEESQ_NSN_INSO_7ScaleInELSR_0EEESS_EEEEEENS4_6LayoutISC_NS5_IJNSA_ILi0EEESW_SW_EEEEENS5_IJNS4_10UnderscoreESZ_SZ_EEEEENS4_13SM90_TMA_LOADENS4_14ComposedLayoutINS4_7SwizzleILi3ELi4ELi3EEENS4_18smem_ptr_flag_bitsILi8EEENSV_INS5_IJNSA_ILi8EEESF_EEENS5_IJSF_SB_EEEEEEEvNS4_8identityES12_S1C_vS1D_EENS_8epilogue10collective18CollectiveEpilogueINS1F_23Sm100TmaWarpSpecializedILi2ELi2ELi32ELb0ELb0EEEJSG_NS5_IJNSV_ISE_SB_EES1K_EEESH_SI_SH_SI_NS1F_6fusion15FusionCallbacksIS1J_NS1M_17LinearCombinationISH_fSH_fLNS_15FloatRoundStyleE2EEESG_S1L_JEEENS4_5SM1004TMEM4LOAD26SM100_TMEM_LOAD_16dp32b32xES12_NS13_INS14_ILi2ELi4ELi3EEES17_NSV_INS5_IJS18_SE_EEENS5_IJSE_SB_EEEEEEENS4_39AutoVectorizingCopyWithAssumedAlignmentILi128EEENS4_14SM90_TMA_STOREES20_S22_S22_EEEvvEEEEvNT_6ParamsE --------------------------
	.section	.nv.info._ZN7cutlass13device_kernelINS_4gemm6kernel13GemmUniversalIN4cute5tupleIJiiiiEEENS1_10collective13CollectiveMmaINS1_35MainloopSm100TmaUmmaWarpSpecializedILi5ELi2ELi4ENS5_IJNS4_1CILi1EEESB_SB_EEEEENS5_IJNSA_ILi64EEENSA_ILi128EEESF_EEENS_12float_e5m2_tENS5_IJlSB_lEEESH_SI_NS4_8TiledMMAINS4_8MMA_AtomIJNS4_10MMA_TraitsINS4_19SM100_MMA_F8F6F4_SSEJSH_SH_fSE_SF_NS4_17integral_constantINS4_4UMMA5MajorELSP_0EEESQ_NSN_INSO_7ScaleInELSR_0EEESS_EEEEEENS4_6LayoutISC_NS5_IJNSA_ILi0EEESW_SW_EEEEENS5_IJNS4_10UnderscoreESZ_SZ_EEEEENS4_13SM90_TMA_LOADENS4_14ComposedLayoutINS4_7SwizzleILi3ELi4ELi3EEENS4_18smem_ptr_flag_bitsILi8EEENSV_INS5_IJNSA_ILi8EEESF_EEENS5_IJSF_SB_EEEEEEEvNS4_8identityES12_S1C_vS1D_EENS_8epilogue10collective18CollectiveEpilogueINS1F_23Sm100TmaWarpSpecializedILi2ELi2ELi32ELb0ELb0EEEJSG_NS5_IJNSV_ISE_SB_EES1K_EEESH_SI_SH_SI_NS1F_6fusion15FusionCallbacksIS1J_NS1M_17LinearCombinationISH_fSH_fLNS_15FloatRoundStyleE2EEESG_S1L_JEEENS4_5SM1004TMEM4LOAD26SM100_TMEM_LOAD_16dp32b32xES12_NS13_INS14_ILi2ELi4ELi3EEES17_NSV_INS5_IJS18_SE_EEENS5_IJSE_SB_EEEEEEENS4_39AutoVectorizingCopyWithAssumedAlignmentILi128EEENS4_14SM90_TMA_STOREES20_S22_S22_EEEvvEEEEvNT_6ParamsE,"",@"SHT_CUDA_INFO"
	.sectionflags	@""
	.align	4


	//----- nvinfo : EIATTR_CUDA_API_VERSION
	.align		4
        /*0000*/ 	.byte	0x04, 0x37
        /*0002*/ 	.short	(.L_31 - .L_30)
.L_30:
        /*0004*/ 	.word	0x00000082


	//----- nvinfo : EIATTR_KPARAM_INFO
	.align		4
.L_31:
        /*0008*/ 	.byte	0x04, 0x17
        /*000a*/ 	.short	(.L_33 - .L_32)
.L_32:
        /*000c*/ 	.word	0x00000000
        /*0010*/ 	.short	0x0000
        /*0012*/ 	.short	0x0000
        /*0014*/ 	.byte	0x00, 0xf0, 0x01, 0x20


	//----- nvinfo : EIATTR_AT_ENTRY_FRAGMENTS
	.align		4
.L_33:
        /*0018*/ 	.byte	0x04, 0x4f
        /*001a*/ 	.short	(.L_35 - .L_34)


	//   ....[0]....
.L_34:
        /*001c*/ 	.word	0x00000006


	//----- nvinfo : EIATTR_RESERVED_SMEM_USED
	.align		4
.L_35:
        /*0020*/ 	.byte	0x01, 0x41
	.zero		2


	//----- nvinfo : EIATTR_SPARSE_MMA_MASK
	.align		4
        /*0024*/ 	.byte	0x03, 0x50
        /*0026*/ 	.short	0x0000


	//----- nvinfo : EIATTR_TCGEN05_1CTA_USED
	.align		4
        /*0028*/ 	.byte	0x01, 0x51
	.zero		2


	//----- nvinfo : EIATTR_MAXREG_COUNT
	.align		4
        /*002c*/ 	.byte	0x03, 0x1b
        /*002e*/ 	.short	0x00ff


	//----- nvinfo : EIATTR_NUM_BARRIERS
	.align		4
        /*0030*/ 	.byte	0x02, 0x4c
        /*0032*/ 	.byte	0x07
	.zero		1


	//----- nvinfo : EIATTR_EXTERNS
	.align		4
        /*0034*/ 	.byte	0x04, 0x0f
        /*0036*/ 	.short	(.L_37 - .L_36)


	//   ....[0]....
	.align		4
.L_36:
        /*0038*/ 	.word	index@(__assertfail)


	//----- nvinfo : EIATTR_MERCURY_ISA_VERSION
	.align		4
.L_37:
        /*003c*/ 	.byte	0x03, 0x5f
        /*003e*/ 	.short	0x0101


	//----- nvinfo : EIATTR_INT_WARP_WIDE_INSTR_OFFSETS
	.align		4
        /*0040*/ 	.byte	0x04, 0x31
        /*0042*/ 	.short	(.L_39 - .L_38)


	//   ....[0]....
.L_38:
        /*0044*/ 	.word	0x00001dd0


	//   ....[1]....
        /*0048*/ 	.word	0x00003910


	//   ....[2]....
        /*004c*/ 	.word	0x00003930


	//   ....[3]....
        /*0050*/ 	.word	0x00003960


	//   ....[4]....
        /*0054*/ 	.word	0x00004290


	//   ....[5]....
        /*0058*/ 	.word	0x00004300


	//   ....[6]....
        /*005c*/ 	.word	0x000044e0


	//   ....[7]....
        /*0060*/ 	.word	0x00004640


	//----- nvinfo : EIATTR_COOP_GROUP_MASK_REGIDS
	.align		4
.L_39:
        /*0064*/ 	.byte	0x04, 0x29
        /*0066*/ 	.short	(.L_41 - .L_40)


	//   ....[0]....
.L_40:
        /*0068*/ 	.word	0xffffffff


	//   ....[1]....
        /*006c*/ 	.word	0xffffffff


	//   ....[2]....
        /*0070*/ 	.word	0xffffffff


	//   ....[3]....
        /*0074*/ 	.word	0xffffffff


	//   ....[4]....
        /*0078*/ 	.word	0xffffffff


	//   ....[5]....
        /*007c*/ 	.word	0xffffffff


	//   ....[6]....
        /*0080*/ 	.word	0xffffffff


	//   ....[7]....
        /*0084*/ 	.word	0xffffffff


	//   ....[8]....
        /*0088*/ 	.word	0xffffffff


	//   ....[9]....
        /*008c*/ 	.word	0xffffffff


	//   ....[10]....
        /*0090*/ 	.word	0xffffffff


	//   ....[11]....
        /*0094*/ 	.word	0xffffffff


	//   ....[12]....
        /*0098*/ 	.word	0xffffffff


	//----- nvinfo : EIATTR_COOP_GROUP_INSTR_OFFSETS
	.align		4
.L_41:
        /*009c*/ 	.byte	0x04, 0x28
        /*009e*/ 	.short	(.L_43 - .L_42)


	//   ....[0]....
.L_42:
        /*00a0*/ 	.word	0x00000090


	//   ....[1]....
        /*00a4*/ 	.word	0x000004d0


	//   ....[2]....
        /*00a8*/ 	.word	0x00000660


	//   ....[3]....
        /*00ac*/ 	.word	0x000007c0


	//   ....[4]....
        /*00b0*/ 	.word	0x000008c0


	//   ....[5]....
        /*00b4*/ 	.word	0x00000a30


	//   ....[6]....
        /*00b8*/ 	.word	0x00000bd0


	//   ....[7]....
        /*00bc*/ 	.word	0x00001cb0


	//   ....[8]....
        /*00c0*/ 	.word	0x00002b20


	//   ....[9]....
        /*00c4*/ 	.word	0x00002d30


	//   ....[10]....
        /*00c8*/ 	.word	0x00002d60


	//   ....[11]....
        /*00cc*/ 	.word	0x000037f0


	//   ....[12]....
        /*00d0*/ 	.word	0x00003a20


	//----- nvinfo : EIATTR_VRC_CTA_INIT_COUNT
	.align		4
.L_43:
        /*00d4*/ 	.byte	0x02, 0x4a
        /*00d6*/ 	.byte	0x80
	.zero		1


	//----- nvinfo : EIATTR_SYSCALL_OFFSETS
	.align		4
        /*00d8*/ 	.byte	0x04, 0x46
        /*00da*/ 	.short	(.L_45 - .L_44)


	//   ....[0]....
.L_44:
        /*00dc*/ 	.word	0x00005080


	//   ....[1]....
        /*00e0*/ 	.word	0x000051c0


	//   ....[2]....
        /*00e4*/ 	.word	0x000059c0


	//   ....[3]....
        /*00e8*/ 	.word	0x00006750


	//----- nvinfo : EIATTR_MBARRIER_INSTR_OFFSETS
	.align		4
.L_45:
        /*00ec*/ 	.byte	0x04, 0x39
        /*00ee*/ 	.short	(.L_47 - .L_46)


	//   ....[0]....
.L_46:
        /*00f0*/ 	.word	0x000005b0
        /*00f4*/ 	.word	0x000000ff
        /*00f8*/ 	.word	0x00000000
        /*00fc*/ 	.short	0x0100
        /*00fe*/ 	.byte	0x05
	.zero		1


	//   ....[1]....
        /*0100*/ 	.word	0x000005c0
        /*0104*/ 	.word	0x000000ff
        /*0108*/ 	.word	0x00000028
        /*010c*/ 	.short	0x0100
        /*010e*/ 	.byte	0x05
	.zero		1


	//   ....[2]....
        /*0110*/ 	.word	0x000005d0
        /*0114*/ 	.word	0x000000ff
        /*0118*/ 	.word	0x00000008
        /*011c*/ 	.short	0x0100
        /*011e*/ 	.byte	0x05
	.zero		1


	//   ....[3]....
        /*0120*/ 	.word	0x000005e0
        /*0124*/ 	.word	0x000000ff
        /*0128*/ 	.word	0x00000030
        /*012c*/ 	.short	0x0100
        /*012e*/ 	.byte	0x05
	.zero		1


	//   ....[4]....
        /*0130*/ 	.word	0x000005f0
        /*0134*/ 	.word	0x000000ff
        /*0138*/ 	.word	0x00000010
        /*013c*/ 	.short	0x0100
        /*013e*/ 	.byte	0x05
	.zero		1


	//   ....[5]....
        /*0140*/ 	.word	0x00000600
        /*0144*/ 	.word	0x000000ff
        /*0148*/ 	.word	0x00000038
        /*014c*/ 	.short	0x0100
        /*014e*/ 	.byte	0x05
	.zero		1


	//   ....[6]....
        /*0150*/ 	.word	0x00000610
        /*0154*/ 	.word	0x000000ff
        /*0158*/ 	.word	0x00000018
        /*015c*/ 	.short	0x0100
        /*015e*/ 	.byte	0x05
	.zero		1


	//   ....[7]....
        /*0160*/ 	.word	0x00000620
        /*0164*/ 	.word	0x000000ff
        /*0168*/ 	.word	0x00000040
        /*016c*/ 	.short	0x0100
        /*016e*/ 	.byte	0x05
	.zero		1


	//   ....[8]....
        /*0170*/ 	.word	0x00000630
        /*0174*/ 	.word	0x000000ff
        /*0178*/ 	.word	0x00000020
        /*017c*/ 	.short	0x0100
        /*017e*/ 	.byte	0x05
	.zero		1


	//   ....[9]....
        /*0180*/ 	.word	0x00000640
        /*0184*/ 	.word	0x000000ff
        /*0188*/ 	.word	0x00000048
        /*018c*/ 	.short	0x0100
        /*018e*/ 	.byte	0x05
	.zero		1


	//   ....[10]....
        /*0190*/ 	.word	0x00000770
        /*0194*/ 	.word	0x000000ff
        /*0198*/ 	.word	0x00000050
        /*019c*/ 	.short	0x0100
        /*019e*/ 	.byte	0x07
	.zero		1


	//   ....[11]....
        /*01a0*/ 	.word	0x00000780
        /*01a4*/ 	.word	0x000000ff
        /*01a8*/ 	.word	0x00000060
        /*01ac*/ 	.short	0x0100
        /*01ae*/ 	.byte	0x07
	.zero		1


	//   ....[12]....
        /*01b0*/ 	.word	0x00000790
        /*01b4*/ 	.word	0x000000ff
        /*01b8*/ 	.word	0x00000058
        /*01bc*/ 	.short	0x0100
        /*01be*/ 	.byte	0x07
	.zero		1


	//   ....[13]....
        /*01c0*/ 	.word	0x000007a0
        /*01c4*/ 	.word	0x000000ff
        /*01c8*/ 	.word	0x00000068
        /*01cc*/ 	.short	0x0100
        /*01ce*/ 	.byte	0x07
	.zero		1


	//   ....[14]....
        /*01d0*/ 	.word	0x00000890
        /*01d4*/ 	.word	0x000000ff
        /*01d8*/ 	.word	0x00000070
        /*01dc*/ 	.short	0x0100
        /*01de*/ 	.byte	0x05
	.zero		1


	//   ....[15]....
        /*01e0*/ 	.word	0x000008a0
        /*01e4*/ 	.word	0x000000ff
        /*01e8*/ 	.word	0x00000078
        /*01ec*/ 	.short	0x0100
        /*01ee*/ 	.byte	0x05
	.zero		1


	//   ....[16]....
        /*01f0*/ 	.word	0x000009e0
        /*01f4*/ 	.word	0x000000ff
        /*01f8*/ 	.word	0x00000080
        /*01fc*/ 	.short	0x0100
        /*01fe*/ 	.byte	0x05
	.zero		1


	//   ....[17]....
        /*0200*/ 	.word	0x000009f0
        /*0204*/ 	.word	0x000000ff
        /*0208*/ 	.word	0x00000090
        /*020c*/ 	.short	0x0100
        /*020e*/ 	.byte	0x05
	.zero		1


	//   ....[18]....
        /*0210*/ 	.word	0x00000a00
        /*0214*/ 	.word	0x000000ff
        /*0218*/ 	.word	0x00000088
        /*021c*/ 	.short	0x0100
        /*021e*/ 	.byte	0x05
	.zero		1


	//   ....[19]....
        /*0220*/ 	.word	0x00000a10
        /*0224*/ 	.word	0x000000ff
        /*0228*/ 	.word	0x00000098
        /*022c*/ 	.short	0x0100
        /*022e*/ 	.byte	0x05
	.zero		1


	//   ....[20]....
        /*0230*/ 	.word	0x00000b40
        /*0234*/ 	.word	0x000000ff
        /*0238*/ 	.word	0x000000a0
        /*023c*/ 	.short	0x0100
        /*023e*/ 	.byte	0x07
	.zero		1


	//   ....[21]....
        /*0240*/ 	.word	0x00000b50
        /*0244*/ 	.word	0x000000ff
        /*0248*/ 	.word	0x000000c0
        /*024c*/ 	.short	0x0100
        /*024e*/ 	.byte	0x07
	.zero		1


	//   ....[22]....
        /*0250*/ 	.word	0x00000b60
        /*0254*/ 	.word	0x000000ff
        /*0258*/ 	.word	0x000000a8
        /*025c*/ 	.short	0x0100
        /*025e*/ 	.byte	0x07
	.zero		1


	//   ....[23]....
        /*0260*/ 	.word	0x00000b70
        /*0264*/ 	.word	0x000000ff
        /*0268*/ 	.word	0x000000c8
        /*026c*/ 	.short	0x0100
        /*026e*/ 	.byte	0x07
	.zero		1


	//   ....[24]....
        /*0270*/ 	.word	0x00000b80
        /*0274*/ 	.word	0x000000ff
        /*0278*/ 	.word	0x000000b0
        /*027c*/ 	.short	0x0100
        /*027e*/ 	.byte	0x07
	.zero		1


	//   ....[25]....
        /*0280*/ 	.word	0x00000b90
        /*0284*/ 	.word	0x000000ff
        /*0288*/ 	.word	0x000000d0
        /*028c*/ 	.short	0x0100
        /*028e*/ 	.byte	0x07
	.zero		1


	//   ....[26]....
        /*0290*/ 	.word	0x00000ba0
        /*0294*/ 	.word	0x000000ff
        /*0298*/ 	.word	0x000000b8
        /*029c*/ 	.short	0x0100
        /*029e*/ 	.byte	0x07
	.zero		1


	//   ....[27]....
        /*02a0*/ 	.word	0x00000bb0
        /*02a4*/ 	.word	0x000000ff
        /*02a8*/ 	.word	0x000000d8
        /*02ac*/ 	.short	0x0100
        /*02ae*/ 	.byte	0x07
	.zero		1


	//   ....[28]....
        /*02b0*/ 	.word	0x00000ca0
        /*02b4*/ 	.word	0x000000ff
        /*02b8*/ 	.word	0x000000e0
        /*02bc*/ 	.short	0x0100
        /*02be*/ 	.byte	0x05
	.zero		1


	//   ....[29]....
        /*02c0*/ 	.word	0x00000cb0
        /*02c4*/ 	.word	0x000000ff
        /*02c8*/ 	.word	0x000000f0
        /*02cc*/ 	.short	0x0100
        /*02ce*/ 	.byte	0x05
	.zero		1


	//   ....[30]....
        /*02d0*/ 	.word	0x00000cc0
        /*02d4*/ 	.word	0x000000ff
        /*02d8*/ 	.word	0x000000e8
        /*02dc*/ 	.short	0x0100
        /*02de*/ 	.byte	0x05
	.zero		1


	//   ....[31]....
        /*02e0*/ 	.word	0x00000cd0
        /*02e4*/ 	.word	0x000000ff
        /*02e8*/ 	.word	0x000000f8
        /*02ec*/ 	.short	0x0100
        /*02ee*/ 	.byte	0x05
	.zero		1


	//   ....[32]....
        /*02f0*/ 	.word	0x000015b0
        /*02f4*/ 	.word	0x00000003
        /*02f8*/ 	.word	0x000000f0
        /*02fc*/ 	.short	0x010a
        /*02fe*/ 	.byte	0xff
	.zero		1


	//   ....[33]....
        /*0300*/ 	.word	0x000015e0
        /*0304*/ 	.word	0x00000003
        /*0308*/ 	.word	0x000000e0
        /*030c*/ 	.short	0x0101
        /*030e*/ 	.byte	0xff
	.zero		1


	//   ....[34]....
        /*0310*/ 	.word	0x000016b0
        /*0314*/ 	.word	0x000000ff
        /*0318*/ 	.word	0x00000028
        /*031c*/ 	.short	0x010a
        /*031e*/ 	.byte	0x08
	.zero		1


	//   ....[35]....
        /*0320*/ 	.word	0x00001750
        /*0324*/ 	.word	0x000000ff
        /*0328*/ 	.word	0x00000028
        /*032c*/ 	.short	0x010a
        /*032e*/ 	.byte	0x21
	.zero		1


	//   ....[36]....
        /*0330*/ 	.word	0x000018a0
        /*0334*/ 	.word	0x000000ff
        /*0338*/ 	.word	0x00000028
        /*033c*/ 	.short	0x010a
        /*033e*/ 	.byte	0x08
	.zero		1


	//   ....[37]....
        /*0340*/ 	.word	0x000019b0
        /*0344*/ 	.word	0x000000ff
        /*0348*/ 	.word	0x00000078
        /*034c*/ 	.short	0x0101
        /*034e*/ 	.byte	0x04
	.zero		1


	//   ....[38]....
        /*0350*/ 	.word	0x000019d0
        /*0354*/ 	.word	0x000000ff
        /*0358*/ 	.word	0x00000028
        /*035c*/ 	.short	0x010a
        /*035e*/ 	.byte	0x08
	.zero		1


	//   ....[39]....
        /*0360*/ 	.word	0x00001a50
        /*0364*/ 	.word	0x000000ff
        /*0368*/ 	.word	0x00000028
        /*036c*/ 	.short	0x010a
        /*036e*/ 	.byte	0x11
	.zero		1


	//   ....[40]....
        /*0370*/ 	.word	0x00001ba0
        /*0374*/ 	.word	0x000000ff
        /*0378*/ 	.word	0x00000028
        /*037c*/ 	.short	0x010a
        /*037e*/ 	.byte	0x08
	.zero		1


	//   ....[41]....
        /*0380*/ 	.word	0x00001ce0
        /*0384*/ 	.word	0x00000002
        /*0388*/ 	.word	0x00000080
        /*038c*/ 	.short	0x010a
        /*038e*/ 	.byte	0xff
	.zero		1


	//   ....[42]....
        /*0390*/ 	.word	0x00001da0
        /*0394*/ 	.word	0x00000002
        /*0398*/ 	.word	0x00000000
        /*039c*/ 	.short	0x0101
        /*039e*/ 	.byte	0xff
	.zero		1


	//   ....[43]....
        /*03a0*/ 	.word	0x00002300
        /*03a4*/ 	.word	0x000000ff
        /*03a8*/ 	.word	0x00000000
        /*03ac*/ 	.short	0x010a
        /*03ae*/ 	.byte	0x05
	.zero		1


	//   ....[44]....
        /*03b0*/ 	.word	0x00002390
        /*03b4*/ 	.word	0x000000ff
        /*03b8*/ 	.word	0x00000000
        /*03bc*/ 	.short	0x010a
        /*03be*/ 	.byte	0x05
	.zero		1


	//   ....[45]....
        /*03c0*/ 	.word	0x00002420
        /*03c4*/ 	.word	0x000000ff
        /*03c8*/ 	.word	0x00000000
        /*03cc*/ 	.short	0x010a
        /*03ce*/ 	.byte	0x05
	.zero		1


	//   ....[46]....
        /*03d0*/ 	.word	0x000024b0
        /*03d4*/ 	.word	0x000000ff
        /*03d8*/ 	.word	0x00000000
        /*03dc*/ 	.short	0x010a
        /*03de*/ 	.byte	0x05
	.zero		1


	//   ....[47]....
        /*03e0*/ 	.word	0x00002550
        /*03e4*/ 	.word	0x00000000
        /*03e8*/ 	.word	0x00000000
        /*03ec*/ 	.short	0x010a
        /*03ee*/ 	.byte	0xff
	.zero		1


	//   ....[48]....
        /*03f0*/ 	.word	0x00002670
        /*03f4*/ 	.word	0x00000000
        /*03f8*/ 	.word	0x000000e0
        /*03fc*/ 	.short	0x010a
        /*03fe*/ 	.byte	0xff
	.zero		1


	//   ....[49]....
        /*0400*/ 	.word	0x000026d0
        /*0404*/ 	.word	0x00000004
        /*0408*/ 	.word	0x00000000
        /*040c*/ 	.short	0x0101
        /*040e*/ 	.byte	0xff
	.zero		1


	//   ....[50]....
        /*0410*/ 	.word	0x000026f0
        /*0414*/ 	.word	0x000000ff
        /*0418*/ 	.word	0x00000090
        /*041c*/ 	.short	0x010a
        /*041e*/ 	.byte	0x05
	.zero		1


	//   ....[51]....
        /*0420*/ 	.word	0x00002810
        /*0424*/ 	.word	0x00000000
        /*0428*/ 	.word	0x00000080
        /*042c*/ 	.short	0x010a
        /*042e*/ 	.byte	0xff
	.zero		1


	//   ....[52]....
        /*0430*/ 	.word	0x00002920
        /*0434*/ 	.word	0x00000000
        /*0438*/ 	.word	0x00000000
        /*043c*/ 	.short	0x0101
        /*043e*/ 	.byte	0xff
	.zero		1


	//   ....[53]....
        /*0440*/ 	.word	0x000029b0
        /*0444*/ 	.word	0x000000ff
        /*0448*/ 	.word	0x00000090
        /*044c*/ 	.short	0x0106
        /*044e*/ 	.byte	0x05
	.zero		1


	//   ....[54]....
        /*0450*/ 	.word	0x000029d0
        /*0454*/ 	.word	0x000000ff
        /*0458*/ 	.word	0x00000090
        /*045c*/ 	.short	0x010a
        /*045e*/ 	.byte	0x05
	.zero		1


	//   ....[55]....
        /*0460*/ 	.word	0x00002a60
        /*0464*/ 	.word	0x000000ff
        /*0468*/ 	.word	0x00000090
        /*046c*/ 	.short	0x0106
        /*046e*/ 	.byte	0x04
	.zero		1


	//   ....[56]....
        /*0470*/ 	.word	0x00002aa0
        /*0474*/ 	.word	0x00000000
        /*0478*/ 	.word	0x00000090
        /*047c*/ 	.short	0x010a
        /*047e*/ 	.byte	0xff
	.zero		1


	//   ....[57]....
        /*0480*/ 	.word	0x00002fe0
        /*0484*/ 	.word	0x00000000
        /*0488*/ 	.word	0x00000080
        /*048c*/ 	.short	0x010a
        /*048e*/ 	.byte	0xff
	.zero		1


	//   ....[58]....
        /*0490*/ 	.word	0x000030e0
        /*0494*/ 	.word	0x00000003
        /*0498*/ 	.word	0x00000000
        /*049c*/ 	.short	0x0101
        /*049e*/ 	.byte	0xff
	.zero		1


	//   ....[59]....
        /*04a0*/ 	.word	0x000030f0
        /*04a4*/ 	.word	0x000000ff
        /*04a8*/ 	.word	0x00000000
        /*04ac*/ 	.short	0x010a
        /*04ae*/ 	.byte	0x06
	.zero		1


	//   ....[60]....
        /*04b0*/ 	.word	0x00003170
        /*04b4*/ 	.word	0x000000ff
        /*04b8*/ 	.word	0x000000c0
        /*04bc*/ 	.short	0x010a
        /*04be*/ 	.byte	0x07
	.zero		1


	//   ....[61]....
        /*04c0*/ 	.word	0x00003250
        /*04c4*/ 	.word	0x000000ff
        /*04c8*/ 	.word	0x00000000
        /*04cc*/ 	.short	0x010a
        /*04ce*/ 	.byte	0x06
	.zero		1


	//   ....[62]....
        /*04d0*/ 	.word	0x00003380
        /*04d4*/ 	.word	0x000000ff
        /*04d8*/ 	.word	0x00000000
        /*04dc*/ 	.short	0x010a
        /*04de*/ 	.byte	0x1a
	.zero		1


	//   ....[63]....
        /*04e0*/ 	.word	0x00003620
        /*04e4*/ 	.word	0x000000ff
        /*04e8*/ 	.word	0x00000000
        /*04ec*/ 	.short	0x010a
        /*04ee*/ 	.byte	0x06
	.zero		1


	//   ....[64]....
        /*04f0*/ 	.word	0x000036b0
        /*04f4*/ 	.word	0x000000ff
        /*04f8*/ 	.word	0x00000000
        /*04fc*/ 	.short	0x010a
        /*04fe*/ 	.byte	0x06
	.zero		1


	//   ....[65]....
        /*0500*/ 	.word	0x00003740
        /*0504*/ 	.word	0x000000ff
        /*0508*/ 	.word	0x00000000
        /*050c*/ 	.short	0x010a
        /*050e*/ 	.byte	0x06
	.zero		1


	//   ....[66]....
        /*0510*/ 	.word	0x000037d0
        /*0514*/ 	.word	0x000000ff
        /*0518*/ 	.word	0x00000000
        /*051c*/ 	.short	0x010a
        /*051e*/ 	.byte	0x07
	.zero		1


	//   ....[67]....
        /*0520*/ 	.word	0x00003c30
        /*0524*/ 	.word	0x00000000
        /*0528*/ 	.word	0x00000080
        /*052c*/ 	.short	0x010a
        /*052e*/ 	.byte	0xff
	.zero		1


	//   ....[68]....
        /*0530*/ 	.word	0x00003cf0
        /*0534*/ 	.word	0x00000000
        /*0538*/ 	.word	0x00000000
        /*053c*/ 	.short	0x0101
        /*053e*/ 	.byte	0xff
	.zero		1


	//   ....[69]....
        /*0540*/ 	.word	0x00004010
        /*0544*/ 	.word	0x000000ff
        /*0548*/ 	.word	0x00000078
        /*054c*/ 	.short	0x010a
        /*054e*/ 	.byte	0x07
	.zero		1


	//   ....[70]....
        /*0550*/ 	.word	0x00004200
        /*0554*/ 	.word	0x000000ff
        /*0558*/ 	.word	0x00000060
        /*055c*/ 	.short	0x010a
        /*055e*/ 	.byte	0x07
	.zero		1


	//   ....[71]....
        /*0560*/ 	.word	0x000043d0
        /*0564*/ 	.word	0x000000ff
        /*0568*/ 	.word	0x00000050
        /*056c*/ 	.short	0x010b
        /*056e*/ 	.byte	0x07
	.zero		1


	//   ....[72]....
        /*0570*/ 	.word	0x00004440
        /*0574*/ 	.word	0x000000ff
        /*0578*/ 	.word	0x00000000
        /*057c*/ 	.short	0x0101
        /*057e*/ 	.byte	0x08
	.zero		1


	//   ....[73]....
        /*0580*/ 	.word	0x00004470
        /*0584*/ 	.word	0x000000ff
        /*0588*/ 	.word	0x00000068
        /*058c*/ 	.short	0x010a
        /*058e*/ 	.byte	0x07
	.zero		1


	//   ....[74]....
        /*0590*/ 	.word	0x00004680
        /*0594*/ 	.word	0x000000ff
        /*0598*/ 	.word	0x00000058
        /*059c*/ 	.short	0x010b
        /*059e*/ 	.byte	0x07
	.zero		1


	//   ....[75]....
        /*05a0*/ 	.word	0x000046a0
        /*05a4*/ 	.word	0x000000ff
        /*05a8*/ 	.word	0x00000000
        /*05ac*/ 	.short	0x0101
        /*05ae*/ 	.byte	0x0d
	.zero		1


	//   ....[76]....
        /*05b0*/ 	.word	0x000046d0
        /*05b4*/ 	.word	0x000000ff
        /*05b8*/ 	.word	0x00000060
        /*05bc*/ 	.short	0x010a
        /*05be*/ 	.byte	0x07
	.zero		1


	//   ....[77]....
        /*05c0*/ 	.word	0x00004710
        /*05c4*/ 	.word	0x00000000
        /*05c8*/ 	.word	0x00000068
        /*05cc*/ 	.short	0x010a
        /*05ce*/ 	.byte	0xff
	.zero		1


	//   ....[78]....
        /*05d0*/ 	.word	0x00004a50
        /*05d4*/ 	.word	0x00000000
        /*05d8*/ 	.word	0x00000080
        /*05dc*/ 	.short	0x010a
        /*05de*/ 	.byte	0xff
	.zero		1


	//   ....[79]....
        /*05e0*/ 	.word	0x00004b60
        /*05e4*/ 	.word	0x00000000
        /*05e8*/ 	.word	0x00000000
        /*05ec*/ 	.short	0x0101
        /*05ee*/ 	.byte	0xff
	.zero		1


	//   ....[80]....
        /*05f0*/ 	.word	0x000055b0
        /*05f4*/ 	.word	0x00000000
        /*05f8*/ 	.word	0x00000050
        /*05fc*/ 	.short	0x010a
        /*05fe*/ 	.byte	0xff
	.zero		1


	//   ....[81]....
        /*0600*/ 	.word	0x00005620
        /*0604*/ 	.word	0x00000071
        /*0608*/ 	.word	0x000000a0
        /*060c*/ 	.short	0x010a
        /*060e*/ 	.byte	0xff
	.zero		1


	//   ....[82]....
        /*0610*/ 	.word	0x00005700
        /*0614*/ 	.word	0x00000000
        /*0618*/ 	.word	0x00000050
        /*061c*/ 	.short	0x010a
        /*061e*/ 	.byte	0xff
	.zero		1


	//   ....[83]....
        /*0620*/ 	.word	0x00005840
        /*0624*/ 	.word	0x00000000
        /*0628*/ 	.word	0x00000000
        /*062c*/ 	.short	0x0101
        /*062e*/ 	.byte	0xff
	.zero		1


	//   ....[84]....
        /*0630*/ 	.word	0x000058a0
        /*0634*/ 	.word	0x00000071
        /*0638*/ 	.word	0x000000a0
        /*063c*/ 	.short	0x010a
        /*063e*/ 	.byte	0xff
	.zero		1


	//   ....[85]....
        /*0640*/ 	.word	0x000063f0
        /*0644*/ 	.word	0x00000020
        /*0648*/ 	.word	0x00000050
        /*064c*/ 	.short	0x010a
        /*064e*/ 	.byte	0xff
	.zero		1


	//   ....[86]....
        /*0650*/ 	.word	0x000064b0
        /*0654*/ 	.word	0x00000020
        /*0658*/ 	.word	0x00000050
        /*065c*/ 	.short	0x010a
        /*065e*/ 	.byte	0xff
	.zero		1


	//   ....[87]....
        /*0660*/ 	.word	0x000065d0
        /*0664*/ 	.word	0x00000003
        /*0668*/ 	.word	0x00000000
        /*066c*/ 	.short	0x0101
        /*066e*/ 	.byte	0xff
	.zero		1


	//   ....[88]....
        /*0670*/ 	.word	0x00006a10
        /*0674*/ 	.word	0x000000ff
        /*0678*/ 	.word	0x00000000
        /*067c*/ 	.short	0x0101
        /*067e*/ 	.byte	0x05
	.zero		1


	//   ....[89]....
        /*0680*/ 	.word	0x00007250
        /*0684*/ 	.word	0x00000003
        /*0688*/ 	.word	0x000000f0
        /*068c*/ 	.short	0x010a
        /*068e*/ 	.byte	0xff
	.zero		1


	//   ....[90]....
        /*0690*/ 	.word	0x000072b0
        /*0694*/ 	.word	0x00000002
        /*0698*/ 	.word	0x00000028
        /*069c*/ 	.short	0x010a
        /*069e*/ 	.byte	0xff
	.zero		1


	//   ....[91]....
        /*06a0*/ 	.word	0x00007310
        /*06a4*/ 	.word	0x00000002
        /*06a8*/ 	.word	0x00000028
        /*06ac*/ 	.short	0x010a
        /*06ae*/ 	.byte	0xff
	.zero		1


	//   ....[92]....
        /*06b0*/ 	.word	0x00007360
        /*06b4*/ 	.word	0x00000002
        /*06b8*/ 	.word	0x00000080
        /*06bc*/ 	.short	0x010a
        /*06be*/ 	.byte	0xff
	.zero		1


	//   ....[93]....
        /*06c0*/ 	.word	0x000073c0
        /*06c4*/ 	.word	0x00000000
        /*06c8*/ 	.word	0x00000000
        /*06cc*/ 	.short	0x010a
        /*06ce*/ 	.byte	0xff
	.zero		1


	//   ....[94]....
        /*06d0*/ 	.word	0x00007420
        /*06d4*/ 	.word	0x00000000
        /*06d8*/ 	.word	0x00000000
        /*06dc*/ 	.short	0x010a
        /*06de*/ 	.byte	0xff
	.zero		1


	//   ....[95]....
        /*06e0*/ 	.word	0x00007480
        /*06e4*/ 	.word	0x00000000
        /*06e8*/ 	.word	0x00000000
        /*06ec*/ 	.short	0x010a
        /*06ee*/ 	.byte	0xff
	.zero		1


	//   ....[96]....
        /*06f0*/ 	.word	0x000074e0
        /*06f4*/ 	.word	0x00000000
        /*06f8*/ 	.word	0x00000000
        /*06fc*/ 	.short	0x010a
        /*06fe*/ 	.byte	0xff
	.zero		1


	//   ....[97]....
        /*0700*/ 	.word	0x00007530
        /*0704*/ 	.word	0x00000000
        /*0708*/ 	.word	0x000000e0
        /*070c*/ 	.short	0x010a
        /*070e*/ 	.byte	0xff
	.zero		1


	//   ....[98]....
        /*0710*/ 	.word	0x00007590
        /*0714*/ 	.word	0x00000000
        /*0718*/ 	.word	0x00000090
        /*071c*/ 	.short	0x010a
        /*071e*/ 	.byte	0xff
	.zero		1


	//   ....[99]....
        /*0720*/ 	.word	0x000075e0
        /*0724*/ 	.word	0x00000000
        /*0728*/ 	.word	0x00000080
        /*072c*/ 	.short	0x010a
        /*072e*/ 	.byte	0xff
	.zero		1


	//   ....[100]....
        /*0730*/ 	.word	0x00007640
        /*0734*/ 	.word	0x00000000
        /*0738*/ 	.word	0x00000090
        /*073c*/ 	.short	0x010a
        /*073e*/ 	.byte	0xff
	.zero		1


	//   ....[101]....
        /*0740*/ 	.word	0x00007690
        /*0744*/ 	.word	0x00000000
        /*0748*/ 	.word	0x00000080
        /*074c*/ 	.short	0x010a
        /*074e*/ 	.byte	0xff
	.zero		1


	//   ....[102]....
        /*0750*/ 	.word	0x000076f0
        /*0754*/ 	.word	0x00000003
        /*0758*/ 	.word	0x000000c0
        /*075c*/ 	.short	0x010a
        /*075e*/ 	.byte	0xff
	.zero		1


	//   ....[103]....
        /*0760*/ 	.word	0x00007750
        /*0764*/ 	.word	0x00000000
        /*0768*/ 	.word	0x00000000
        /*076c*/ 	.short	0x010a
        /*076e*/ 	.byte	0xff
	.zero		1


	//   ....[104]....
        /*0770*/ 	.word	0x000077b0
        /*0774*/ 	.word	0x00000000
        /*0778*/ 	.word	0x00000000
        /*077c*/ 	.short	0x010a
        /*077e*/ 	.byte	0xff
	.zero		1


	//   ....[105]....
        /*0780*/ 	.word	0x00007810
        /*0784*/ 	.word	0x00000000
        /*0788*/ 	.word	0x00000000
        /*078c*/ 	.short	0x010a
        /*078e*/ 	.byte	0xff
	.zero		1


	//   ....[106]....
        /*0790*/ 	.word	0x00007870
        /*0794*/ 	.word	0x00000000
        /*0798*/ 	.word	0x00000000
        /*079c*/ 	.short	0x010a
        /*079e*/ 	.byte	0xff
	.zero		1


	//   ....[107]....
        /*07a0*/ 	.word	0x000078d0
        /*07a4*/ 	.word	0x00000000
        /*07a8*/ 	.word	0x00000000
        /*07ac*/ 	.short	0x010a
        /*07ae*/ 	.byte	0xff
	.zero		1


	//   ....[108]....
        /*07b0*/ 	.word	0x00007920
        /*07b4*/ 	.word	0x00000000
        /*07b8*/ 	.word	0x00000080
        /*07bc*/ 	.short	0x010a
        /*07be*/ 	.byte	0xff
	.zero		1


	//   ....[109]....
        /*07c0*/ 	.word	0x00007980
        /*07c4*/ 	.word	0x00000000
        /*07c8*/ 	.word	0x00000078
        /*07cc*/ 	.short	0x010a
        /*07ce*/ 	.byte	0xff
	.zero		1


	//   ....[110]....
        /*07d0*/ 	.word	0x000079e0
        /*07d4*/ 	.word	0x00000003
        /*07d8*/ 	.word	0x00000060
        /*07dc*/ 	.short	0x010a
        /*07de*/ 	.byte	0xff
	.zero		1


	//   ....[111]....
        /*07e0*/ 	.word	0x00007a40
        /*07e4*/ 	.word	0x00000003
        /*07e8*/ 	.word	0x00000068
        /*07ec*/ 	.short	0x010a
        /*07ee*/ 	.byte	0xff
	.zero		1


	//   ....[112]....
        /*07f0*/ 	.word	0x00007aa0
        /*07f4*/ 	.word	0x00000000
        /*07f8*/ 	.word	0x00000060
        /*07fc*/ 	.short	0x010a
        /*07fe*/ 	.byte	0xff
	.zero		1


	//   ....[113]....
        /*0800*/ 	.word	0x00007af0
        /*0804*/ 	.word	0x00000000
        /*0808*/ 	.word	0x00000080
        /*080c*/ 	.short	0x010a
        /*080e*/ 	.byte	0xff
	.zero		1


	//   ....[114]....
        /*0810*/ 	.word	0x00007b40
        /*0814*/ 	.word	0x00000000
        /*0818*/ 	.word	0x00000050
        /*081c*/ 	.short	0x010a
        /*081e*/ 	.byte	0xff
	.zero		1


	//   ....[115]....
        /*0820*/ 	.word	0x00007b90
        /*0824*/ 	.word	0x00000071
        /*0828*/ 	.word	0x000000a0
        /*082c*/ 	.short	0x010a
        /*082e*/ 	.byte	0xff
	.zero		1


	//   ....[116]....
        /*0830*/ 	.word	0x00007be0
        /*0834*/ 	.word	0x00000020
        /*0838*/ 	.word	0x00000050
        /*083c*/ 	.short	0x010a
        /*083e*/ 	.byte	0xff
	.zero		1


	//----- nvinfo : EIATTR_NUM_MBARRIERS
	.align		4
.L_47:
        /*0840*/ 	.byte	0x03, 0x38
        /*0842*/ 	.short	0x0020


	//----- nvinfo : EIATTR_EXIT_INSTR_OFFSETS
	.align		4
        /*0844*/ 	.byte	0x04, 0x1c
        /*0846*/ 	.short	(.L_49 - .L_48)


	//   ....[0]....
.L_48:
        /*0848*/ 	.word	0x00002580


	//   ....[1]....
        /*084c*/ 	.word	0x00002a70


	//   ....[2]....
        /*0850*/ 	.word	0x00002ad0


	//   ....[3]....
        /*0854*/ 	.word	0x00003a30


	//   ....[4]....
        /*0858*/ 	.word	0x00004740


	//   ....[5]....
        /*085c*/ 	.word	0x00004780


	//   ....[6]....
        /*0860*/ 	.word	0x00007240


	//----- nvinfo : EIATTR_MAX_THREADS
	.align		4
.L_49:
        /*0864*/ 	.byte	0x04, 0x05
        /*0866*/ 	.short	(.L_51 - .L_50)
.L_50:
        /*0868*/ 	.word	0x00000100
        /*086c*/ 	.word	0x00000001
        /*0870*/ 	.word	0x00000001


	//----- nvinfo : EIATTR_CRS_STACK_SIZE
	.align		4
.L_51:
        /*0874*/ 	.byte	0x04, 0x1e
        /*0876*/ 	.short	(.L_53 - .L_52)
.L_52:
        /*0878*/ 	.word	0x00000000


	//----- nvinfo : EIATTR_CBANK_PARAM_SIZE
	.align		4
.L_53:
        /*087c*/ 	.byte	0x03, 0x19
        /*087e*/ 	.short	0x0800


	//----- nvinfo : EIATTR_PARAM_CBANK
	.align		4
        /*0880*/ 	.byte	0x04, 0x0a
        /*0882*/ 	.short	(.L_55 - .L_54)
	.align		4
.L_54:
        /*0884*/ 	.word	index@(.nv.constant0._ZN7cutlass13device_kernelINS_4gemm6kernel13GemmUniversalIN4cute5tupleIJiiiiEEENS1_10collective13CollectiveMmaINS1_35MainloopSm100TmaUmmaWarpSpecializedILi5ELi2ELi4ENS5_IJNS4_1CILi1EEESB_SB_EEEEENS5_IJNSA_ILi64EEENSA_ILi128EEESF_EEENS_12float_e5m2_tENS5_IJlSB_lEEESH_SI_NS4_8TiledMMAINS4_8MMA_AtomIJNS4_10MMA_TraitsINS4_19SM100_MMA_F8F6F4_SSEJSH_SH_fSE_SF_NS4_17integral_constantINS4_4UMMA5MajorELSP_0EEESQ_NSN_INSO_7ScaleInELSR_0EEESS_EEEEEENS4_6LayoutISC_NS5_IJNSA_ILi0EEESW_SW_EEEEENS5_IJNS4_10UnderscoreESZ_SZ_EEEEENS4_13SM90_TMA_LOADENS4_14ComposedLayoutINS4_7SwizzleILi3ELi4ELi3EEENS4_18smem_ptr_flag_bitsILi8EEENSV_INS5_IJNSA_ILi8EEESF_EEENS5_IJSF_SB_EEEEEEEvNS4_8identityES12_S1C_vS1D_EENS_8epilogue10collective18CollectiveEpilogueINS1F_23Sm100TmaWarpSpecializedILi2ELi2ELi32ELb0ELb0EEEJSG_NS5_IJNSV_ISE_SB_EES1K_EEESH_SI_SH_SI_NS1F_6fusion15FusionCallbacksIS1J_NS1M_17LinearCombinationISH_fSH_fLNS_15FloatRoundStyleE2EEESG_S1L_JEEENS4_5SM1004TMEM4LOAD26SM100_TMEM_LOAD_16dp32b32xES12_NS13_INS14_ILi2ELi4ELi3EEES17_NSV_INS5_IJS18_SE_EEENS5_IJSE_SB_EEEEEEENS4_39AutoVectorizingCopyWithAssumedAlignmentILi128EEENS4_14SM90_TMA_STOREES20_S22_S22_EEEvvEEEEvNT_6ParamsE)
        /*0888*/ 	.short	0x0380
        /*088a*/ 	.short	0x0800


	//----- nvinfo : EIATTR_SW_WAR
	.align		4
.L_55:
        /*088c*/ 	.byte	0x04, 0x36
        /*088e*/ 	.short	(.L_57 - .L_56)
.L_56:
        /*0890*/ 	.word	0x00000008
.L_57:


//--------------------- .nv.callgraph             --------------------------
	.section	.nv.callgraph,"",@"SHT_CUDA_CALLGRAPH"
	.align	4
	.sectionentsize	8
	.align		4
        /*0000*/ 	.word	0x00000000
	.align		4
        /*0004*/ 	.word	0xffffffff
	.align		4
        /*0008*/ 	.word	index@(_ZN7cutlass13device_kernelINS_4gemm6kernel13GemmUniversalIN4cute5tupleIJiiiiEEENS1_10collective13CollectiveMmaINS1_35MainloopSm100TmaUmmaWarpSpecializedILi5ELi2ELi4ENS5_IJNS4_1CILi1EEESB_SB_EEEEENS5_IJNSA_ILi64EEENSA_ILi128EEESF_EEENS_12float_e5m2_tENS5_IJlSB_lEEESH_SI_NS4_8TiledMMAINS4_8MMA_AtomIJNS4_10MMA_TraitsINS4_19SM100_MMA_F8F6F4_SSEJSH_SH_fSE_SF_NS4_17integral_constantINS4_4UMMA5MajorELSP_0EEESQ_NSN_INSO_7ScaleInELSR_0EEESS_EEEEEENS4_6LayoutISC_NS5_IJNSA_ILi0EEESW_SW_EEEEENS5_IJNS4_10UnderscoreESZ_SZ_EEEEENS4_13SM90_TMA_LOADENS4_14ComposedLayoutINS4_7SwizzleILi3ELi4ELi3EEENS4_18smem_ptr_flag_bitsILi8EEENSV_INS5_IJNSA_ILi8EEESF_EEENS5_IJSF_SB_EEEEEEEvNS4_8identityES12_S1C_vS1D_EENS_8epilogue10collective18CollectiveEpilogueINS1F_23Sm100TmaWarpSpecializedILi2ELi2ELi32ELb0ELb0EEEJSG_NS5_IJNSV_ISE_SB_EES1K_EEESH_SI_SH_SI_NS1F_6fusion15FusionCallbacksIS1J_NS1M_17LinearCombinationISH_fSH_fLNS_15FloatRoundStyleE2EEESG_S1L_JEEENS4_5SM1004TMEM4LOAD26SM100_TMEM_LOAD_16dp32b32xES12_NS13_INS14_ILi2ELi4ELi3EEES17_NSV_INS5_IJS18_SE_EEENS5_IJSE_SB_EEEEEEENS4_39AutoVectorizingCopyWithAssumedAlignmentILi128EEENS4_14SM90_TMA_STOREES20_S22_S22_EEEvvEEEEvNT_6ParamsE)
	.align		4
        /*000c*/ 	.word	index@(__assertfail)
	.align		4
        /*0010*/ 	.word	0x00000000
	.align		4
        /*0014*/ 	.word	0xfffffffe
	.align		4
        /*0018*/ 	.word	0x00000000
	.align		4
        /*001c*/ 	.word	0xfffffffd
	.align		4
        /*0020*/ 	.word	0x00000000
	.align		4
        /*0024*/ 	.word	0xfffffffc


//--------------------- .nv.constant4             --------------------------
	.section	.nv.constant4,"a",@progbits
	.align	8
	.align		8
.nv.constant4:
        /*0000*/ 	.dword	__assertfail
	.align		8
        /*0008*/ 	.dword	__unnamed_1
	.align		8
        /*0010*/ 	.dword	__unnamed_2
	.align		8
        /*0018*/ 	.dword	_ZN40_INTERNAL_4aafa5c7_4_k_cu_853ba59b_286984cuda3std3__45__cpo5beginE
	.align		8
        /*0020*/ 	.dword	_ZN40_INTERNAL_4aafa5c7_4_k_cu_853ba59b_286984cuda3std3__45__cpo3endE
	.align		8
        /*0028*/ 	.dword	_ZN40_INTERNAL_4aafa5c7_4_k_cu_853ba59b_286984cuda3std3__45__cpo6cbeginE
	.align		8
        /*0030*/ 	.dword	_ZN40_INTERNAL_4aafa5c7_4_k_cu_853ba59b_286984cuda3std3__45__cpo4cendE
	.align		8
        /*0038*/ 	.dword	_ZN40_INTERNAL_4aafa5c7_4_k_cu_853ba59b_286984cuda3std3__442_GLOBAL__N__4aafa5c7_4_k_cu_853ba59b_286986ignoreE
	.align		8
        /*0040*/ 	.dword	_ZN40_INTERNAL_4aafa5c7_4_k_cu_853ba59b_286984cuda3std3__419piecewise_constructE
	.align		8
        /*0048*/ 	.dword	_ZN40_INTERNAL_4aafa5c7_4_k_cu_853ba59b_286984cuda3std3__48in_placeE
	.align		8
        /*0050*/ 	.dword	_ZN40_INTERNAL_4aafa5c7_4_k_cu_853ba59b_286984cuda3std6ranges3__45__cpo4swapE
	.align		8
        /*0058*/ 	.dword	_ZN40_INTERNAL_4aafa5c7_4_k_cu_853ba59b_286984cuda3std6ranges3__45__cpo9iter_moveE
	.align		8
        /*0060*/ 	.dword	_ZN40_INTERNAL_4aafa5c7_4_k_cu_853ba59b_286984cute7productE
	.align		8
        /*0068*/ 	.dword	_ZN40_INTERNAL_4aafa5c7_4_k_cu_853ba59b_286984cute1_E
	.align		8
        /*0070*/ 	.dword	$str$25
	.align		8
        /*0078*/ 	.dword	$str$26
	.align		8
        /*0080*/ 	.dword	$str$27
	.align		8
        /*0088*/ 	.dword	$str$28


//--------------------- .text._ZN7cutlass13device_kernelINS_4gemm6kernel13GemmUniversalIN4cute5tupleIJiiiiEEENS1_10collective13CollectiveMmaINS1_35MainloopSm100TmaUmmaWarpSpecializedILi5ELi2ELi4ENS5_IJNS4_1CILi1EEESB_SB_EEEEENS5_IJNSA_ILi64EEENSA_ILi128EEESF_EEENS_12float_e5m2_tENS5_IJlSB_lEEESH_SI_NS4_8TiledMMAINS4_8MMA_AtomIJNS4_10MMA_TraitsINS4_19SM100_MMA_F8F6F4_SSEJSH_SH_fSE_SF_NS4_17integral_constantINS4_4UMMA5MajorELSP_0EEESQ_NSN_INSO_7ScaleInELSR_0EEESS_EEEEEENS4_6LayoutISC_NS5_IJNSA_ILi0EEESW_SW_EEEEENS5_IJNS4_10UnderscoreESZ_SZ_EEEEENS4_13SM90_TMA_LOADENS4_14ComposedLayoutINS4_7SwizzleILi3ELi4ELi3EEENS4_18smem_ptr_flag_bitsILi8EEENSV_INS5_IJNSA_ILi8EEESF_EEENS5_IJSF_SB_EEEEEEEvNS4_8identityES12_S1C_vS1D_EENS_8epilogue10collective18CollectiveEpilogueINS1F_23Sm100TmaWarpSpecializedILi2ELi2ELi32ELb0ELb0EEEJSG_NS5_IJNSV_ISE_SB_EES1K_EEESH_SI_SH_SI_NS1F_6fusion15FusionCallbacksIS1J_NS1M_17LinearCombinationISH_fSH_fLNS_15FloatRoundStyleE2EEESG_S1L_JEEENS4_5SM1004TMEM4LOAD26SM100_TMEM_LOAD_16dp32b32xES12_NS13_INS14_ILi2ELi4ELi3EEES17_NSV_INS5_IJS18_SE_EEENS5_IJSE_SB_EEEEEEENS4_39AutoVectorizingCopyWithAssumedAlignmentILi128EEENS4_14SM90_TMA_STOREES20_S22_S22_EEEvvEEEEvNT_6ParamsE --------------------------
	.section	.text._ZN7cutlass13device_kernelINS_4gemm6kernel13GemmUniversalIN4cute5tupleIJiiiiEEENS1_10collective13CollectiveMmaINS1_35MainloopSm100TmaUmmaWarpSpecializedILi5ELi2ELi4ENS5_IJNS4_1CILi1EEESB_SB_EEEEENS5_IJNSA_ILi64EEENSA_ILi128EEESF_EEENS_12float_e5m2_tENS5_IJlSB_lEEESH_SI_NS4_8TiledMMAINS4_8MMA_AtomIJNS4_10MMA_TraitsINS4_19SM100_MMA_F8F6F4_SSEJSH_SH_fSE_SF_NS4_17integral_constantINS4_4UMMA5MajorELSP_0EEESQ_NSN_INSO_7ScaleInELSR_0EEESS_EEEEEENS4_6LayoutISC_NS5_IJNSA_ILi0EEESW_SW_EEEEENS5_IJNS4_10UnderscoreESZ_SZ_EEEEENS4_13SM90_TMA_LOADENS4_14ComposedLayoutINS4_7SwizzleILi3ELi4ELi3EEENS4_18smem_ptr_flag_bitsILi8EEENSV_INS5_IJNSA_ILi8EEESF_EEENS5_IJSF_SB_EEEEEEEvNS4_8identityES12_S1C_vS1D_EENS_8epilogue10collective18CollectiveEpilogueINS1F_23Sm100TmaWarpSpecializedILi2ELi2ELi32ELb0ELb0EEEJSG_NS5_IJNSV_ISE_SB_EES1K_EEESH_SI_SH_SI_NS1F_6fusion15FusionCallbacksIS1J_NS1M_17LinearCombinationISH_fSH_fLNS_15FloatRoundStyleE2EEESG_S1L_JEEENS4_5SM1004TMEM4LOAD26SM100_TMEM_LOAD_16dp32b32xES12_NS13_INS14_ILi2ELi4ELi3EEES17_NSV_INS5_IJS18_SE_EEENS5_IJSE_SB_EEEEEEENS4_39AutoVectorizingCopyWithAssumedAlignmentILi128EEENS4_14SM90_TMA_STOREES20_S22_S22_EEEvvEEEEvNT_6ParamsE,"ax",@progbits
	.align	128
.text._ZN7cutlass13device_kernelINS_4gemm6kernel13GemmUniversalIN4cute5tupleIJiiiiEEENS1_10collective13CollectiveMmaINS1_35MainloopSm100TmaUmmaWarpSpecializedILi5ELi2ELi4ENS5_IJNS4_1CILi1EEESB_SB_EEEEENS5_IJNSA_ILi64EEENSA_ILi128EEESF_EEENS_12float_e5m2_tENS5_IJlSB_lEEESH_SI_NS4_8TiledMMAINS4_8MMA_AtomIJNS4_10MMA_TraitsINS4_19SM100_MMA_F8F6F4_SSEJSH_SH_fSE_SF_NS4_17integral_constantINS4_4UMMA5MajorELSP_0EEESQ_NSN_INSO_7ScaleInELSR_0EEESS_EEEEEENS4_6LayoutISC_NS5_IJNSA_ILi0EEESW_SW_EEEEENS5_IJNS4_10UnderscoreESZ_SZ_EEEEENS4_13SM90_TMA_LOADENS4_14ComposedLayoutINS4_7SwizzleILi3ELi4ELi3EEENS4_18smem_ptr_flag_bitsILi8EEENSV_INS5_IJNSA_ILi8EEESF_EEENS5_IJSF_SB_EEEEEEEvNS4_8identityES12_S1C_vS1D_EENS_8epilogue10collective18CollectiveEpilogueINS1F_23Sm100TmaWarpSpecializedILi2ELi2ELi32ELb0ELb0EEEJSG_NS5_IJNSV_ISE_SB_EES1K_EEESH_SI_SH_SI_NS1F_6fusion15FusionCallbacksIS1J_NS1M_17LinearCombinationISH_fSH_fLNS_15FloatRoundStyleE2EEESG_S1L_JEEENS4_5SM1004TMEM4LOAD26SM100_TMEM_LOAD_16dp32b32xES12_NS13_INS14_ILi2ELi4ELi3EEES17_NSV_INS5_IJS18_SE_EEENS5_IJSE_SB_EEEEEEENS4_39AutoVectorizingCopyWithAssumedAlignmentILi128EEENS4_14SM90_TMA_STOREES20_S22_S22_EEEvvEEEEvNT_6ParamsE:
        .type           _ZN7cutlass13device_kernelINS_4gemm6kernel13GemmUniversalIN4cute5tupleIJiiiiEEENS1_10collective13CollectiveMmaINS1_35MainloopSm100TmaUmmaWarpSpecializedILi5ELi2ELi4ENS5_IJNS4_1CILi1EEESB_SB_EEEEENS5_IJNSA_ILi64EEENSA_ILi128EEESF_EEENS_12float_e5m2_tENS5_IJlSB_lEEESH_SI_NS4_8TiledMMAINS4_8MMA_AtomIJNS4_10MMA_TraitsINS4_19SM100_MMA_F8F6F4_SSEJSH_SH_fSE_SF_NS4_17integral_constantINS4_4UMMA5MajorELSP_0EEESQ_NSN_INSO_7ScaleInELSR_0EEESS_EEEEEENS4_6LayoutISC_NS5_IJNSA_ILi0EEESW_SW_EEEEENS5_IJNS4_10UnderscoreESZ_SZ_EEEEENS4_13SM90_TMA_LOADENS4_14ComposedLayoutINS4_7SwizzleILi3ELi4ELi3EEENS4_18smem_ptr_flag_bitsILi8EEENSV_INS5_IJNSA_ILi8EEESF_EEENS5_IJSF_SB_EEEEEEEvNS4_8identityES12_S1C_vS1D_EENS_8epilogue10collective18CollectiveEpilogueINS1F_23Sm100TmaWarpSpecializedILi2ELi2ELi32ELb0ELb0EEEJSG_NS5_IJNSV_ISE_SB_EES1K_EEESH_SI_SH_SI_NS1F_6fusion15FusionCallbacksIS1J_NS1M_17LinearCombinationISH_fSH_fLNS_15FloatRoundStyleE2EEESG_S1L_JEEENS4_5SM1004TMEM4LOAD26SM100_TMEM_LOAD_16dp32b32xES12_NS13_INS14_ILi2ELi4ELi3EEES17_NSV_INS5_IJS18_SE_EEENS5_IJSE_SB_EEEEEEENS4_39AutoVectorizingCopyWithAssumedAlignmentILi128EEENS4_14SM90_TMA_STOREES20_S22_S22_EEEvvEEEEvNT_6ParamsE,@function
        .size           _ZN7cutlass13device_kernelINS_4gemm6kernel13GemmUniversalIN4cute5tupleIJiiiiEEENS1_10collective13CollectiveMmaINS1_35MainloopSm100TmaUmmaWarpSpecializedILi5ELi2ELi4ENS5_IJNS4_1CILi1EEESB_SB_EEEEENS5_IJNSA_ILi64EEENSA_ILi128EEESF_EEENS_12float_e5m2_tENS5_IJlSB_lEEESH_SI_NS4_8TiledMMAINS4_8MMA_AtomIJNS4_10MMA_TraitsINS4_19SM100_MMA_F8F6F4_SSEJSH_SH_fSE_SF_NS4_17integral_constantINS4_4UMMA5MajorELSP_0EEESQ_NSN_INSO_7ScaleInELSR_0EEESS_EEEEEENS4_6LayoutISC_NS5_IJNSA_ILi0EEESW_SW_EEEEENS5_IJNS4_10UnderscoreESZ_SZ_EEEEENS4_13SM90_TMA_LOADENS4_14ComposedLayoutINS4_7SwizzleILi3ELi4ELi3EEENS4_18smem_ptr_flag_bitsILi8EEENSV_INS5_IJNSA_ILi8EEESF_EEENS5_IJSF_SB_EEEEEEEvNS4_8identityES12_S1C_vS1D_EENS_8epilogue10collective18CollectiveEpilogueINS1F_23Sm100TmaWarpSpecializedILi2ELi2ELi32ELb0ELb0EEEJSG_NS5_IJNSV_ISE_SB_EES1K_EEESH_SI_SH_SI_NS1F_6fusion15FusionCallbacksIS1J_NS1M_17LinearCombinationISH_fSH_fLNS_15FloatRoundStyleE2EEESG_S1L_JEEENS4_5SM1004TMEM4LOAD26SM100_TMEM_LOAD_16dp32b32xES12_NS13_INS14_ILi2ELi4ELi3EEES17_NSV_INS5_IJS18_SE_EEENS5_IJSE_SB_EEEEEEENS4_39AutoVectorizingCopyWithAssumedAlignmentILi128EEENS4_14SM90_TMA_STOREES20_S22_S22_EEEvvEEEEvNT_6ParamsE,(.L_x_145 - _ZN7cutlass13device_kernelINS_4gemm6kernel13GemmUniversalIN4cute5tupleIJiiiiEEENS1_10collective13CollectiveMmaINS1_35MainloopSm100TmaUmmaWarpSpecializedILi5ELi2ELi4ENS5_IJNS4_1CILi1EEESB_SB_EEEEENS5_IJNSA_ILi64EEENSA_ILi128EEESF_EEENS_12float_e5m2_tENS5_IJlSB_lEEESH_SI_NS4_8TiledMMAINS4_8MMA_AtomIJNS4_10MMA_TraitsINS4_19SM100_MMA_F8F6F4_SSEJSH_SH_fSE_SF_NS4_17integral_constantINS4_4UMMA5MajorELSP_0EEESQ_NSN_INSO_7ScaleInELSR_0EEESS_EEEEEENS4_6LayoutISC_NS5_IJNSA_ILi0EEESW_SW_EEEEENS5_IJNS4_10UnderscoreESZ_SZ_EEEEENS4_13SM90_TMA_LOADENS4_14ComposedLayoutINS4_7SwizzleILi3ELi4ELi3EEENS4_18smem_ptr_flag_bitsILi8EEENSV_INS5_IJNSA_ILi8EEESF_EEENS5_IJSF_SB_EEEEEEEvNS4_8identityES12_S1C_vS1D_EENS_8epilogue10collective18CollectiveEpilogueINS1F_23Sm100TmaWarpSpecializedILi2ELi2ELi32ELb0ELb0EEEJSG_NS5_IJNSV_ISE_SB_EES1K_EEESH_SI_SH_SI_NS1F_6fusion15FusionCallbacksIS1J_NS1M_17LinearCombinationISH_fSH_fLNS_15FloatRoundStyleE2EEESG_S1L_JEEENS4_5SM1004TMEM4LOAD26SM100_TMEM_LOAD_16dp32b32xES12_NS13_INS14_ILi2ELi4ELi3EEES17_NSV_INS5_IJS18_SE_EEENS5_IJSE_SB_EEEEEEENS4_39AutoVectorizingCopyWithAssumedAlignmentILi128EEENS4_14SM90_TMA_STOREES20_S22_S22_EEEvvEEEEvNT_6ParamsE)
        .other          _ZN7cutlass13device_kernelINS_4gemm6kernel13GemmUniversalIN4cute5tupleIJiiiiEEENS1_10collective13CollectiveMmaINS1_35MainloopSm100TmaUmmaWarpSpecializedILi5ELi2ELi4ENS5_IJNS4_1CILi1EEESB_SB_EEEEENS5_IJNSA_ILi64EEENSA_ILi128EEESF_EEENS_12float_e5m2_tENS5_IJlSB_lEEESH_SI_NS4_8TiledMMAINS4_8MMA_AtomIJNS4_10MMA_TraitsINS4_19SM100_MMA_F8F6F4_SSEJSH_SH_fSE_SF_NS4_17integral_constantINS4_4UMMA5MajorELSP_0EEESQ_NSN_INSO_7ScaleInELSR_0EEESS_EEEEEENS4_6LayoutISC_NS5_IJNSA_ILi0EEESW_SW_EEEEENS5_IJNS4_10UnderscoreESZ_SZ_EEEEENS4_13SM90_TMA_LOADENS4_14ComposedLayoutINS4_7SwizzleILi3ELi4ELi3EEENS4_18smem_ptr_flag_bitsILi8EEENSV_INS5_IJNSA_ILi8EEESF_EEENS5_IJSF_SB_EEEEEEEvNS4_8identityES12_S1C_vS1D_EENS_8epilogue10collective18CollectiveEpilogueINS1F_23Sm100TmaWarpSpecializedILi2ELi2ELi32ELb0ELb0EEEJSG_NS5_IJNSV_ISE_SB_EES1K_EEESH_SI_SH_SI_NS1F_6fusion15FusionCallbacksIS1J_NS1M_17LinearCombinationISH_fSH_fLNS_15FloatRoundStyleE2EEESG_S1L_JEEENS4_5SM1004TMEM4LOAD26SM100_TMEM_LOAD_16dp32b32xES12_NS13_INS14_ILi2ELi4ELi3EEES17_NSV_INS5_IJS18_SE_EEENS5_IJSE_SB_EEEEEEENS4_39AutoVectorizingCopyWithAssumedAlignmentILi128EEENS4_14SM90_TMA_STOREES20_S22_S22_EEEvvEEEEvNT_6ParamsE,@"STO_CUDA_ENTRY STV_DEFAULT"
_ZN7cutlass13device_kernelINS_4gemm6kernel13GemmUniversalIN4cute5tupleIJiiiiEEENS1_10collective13CollectiveMmaINS1_35MainloopSm100TmaUmmaWarpSpecializedILi5ELi2ELi4ENS5_IJNS4_1CILi1EEESB_SB_EEEEENS5_IJNSA_ILi64EEENSA_ILi128EEESF_EEENS_12float_e5m2_tENS5_IJlSB_lEEESH_SI_NS4_8TiledMMAINS4_8MMA_AtomIJNS4_10MMA_TraitsINS4_19SM100_MMA_F8F6F4_SSEJSH_SH_fSE_SF_NS4_17integral_constantINS4_4UMMA5MajorELSP_0EEESQ_NSN_INSO_7ScaleInELSR_0EEESS_EEEEEENS4_6LayoutISC_NS5_IJNSA_ILi0EEESW_SW_EEEEENS5_IJNS4_10UnderscoreESZ_SZ_EEEEENS4_13SM90_TMA_LOADENS4_14ComposedLayoutINS4_7SwizzleILi3ELi4ELi3EEENS4_18smem_ptr_flag_bitsILi8EEENSV_INS5_IJNSA_ILi8EEESF_EEENS5_IJSF_SB_EEEEEEEvNS4_8identityES12_S1C_vS1D_EENS_8epilogue10collective18CollectiveEpilogueINS1F_23Sm100TmaWarpSpecializedILi2ELi2ELi32ELb0ELb0EEEJSG_NS5_IJNSV_ISE_SB_EES1K_EEESH_SI_SH_SI_NS1F_6fusion15FusionCallbacksIS1J_NS1M_17LinearCombinationISH_fSH_fLNS_15FloatRoundStyleE2EEESG_S1L_JEEENS4_5SM1004TMEM4LOAD26SM100_TMEM_LOAD_16dp32b32xES12_NS13_INS14_ILi2ELi4ELi3EEES17_NSV_INS5_IJS18_SE_EEENS5_IJSE_SB_EEEEEEENS4_39AutoVectorizingCopyWithAssumedAlignmentILi128EEENS4_14SM90_TMA_STOREES20_S22_S22_EEEvvEEEEvNT_6ParamsE:
[----:B------:R-:W1:Y:S01]  /*0000*/  LDC R1, c[0x0][0x37c] ;  /* 0x0000df00ff017b82 */ /* 0x000e620000000800 */
[----:B------:R-:W2:Y:S01]  /*0010*/  S2R R108, SR_TID.X ;  /* 0x00000000006c7919 */ /* 0x000ea20000002100 */
[----:B------:R-:W3:Y:S01]  /*0020*/  LDCU.64 UR4, c[0x0][0x890] ;  /* 0x00011200ff0477ac */ /* 0x000ee20008000a00 */
[----:B------:R-:W-:Y:S02]  /*0030*/  PRMT R95, RZ, 0x7610, R95 ;  /* 0x00007610ff5f7816 */ /* 0x000fe4000000005f */
[----:B------:R-:W-:Y:S01]  /*0040*/  ELECT P5, URZ, PT ;  /* 0x0000000000ff782f */ /* 0x000fe200038a0000 */
[----:B------:R-:W4:Y:S01]  /*0050*/  LDCU.64 UR46, c[0x0][0x358] ;  /* 0x00006b00ff2e77ac */ /* 0x000f220008000a00 */
[----:B---3--:R-:W-:-:S04]  /*0060*/  UISETP.NE.U32.AND UP0, UPT, UR4, URZ, UPT ;  /* 0x000000ff0400728c */ /* 0x008fc8000bf05070 */
[----:B------:R-:W-:Y:S01]  /*0070*/  UISETP.NE.AND.EX UP0, UPT, UR5, URZ, UPT, UP0 ;  /* 0x000000ff0500728c */ /* 0x000fe2000bf05300 */
[----:B--2---:R-:W-:-:S05]  /*0080*/  SHF.R.U32.HI R101, RZ, 0x5, R108 ;  /* 0x00000005ff657819 */ /* 0x004fca000001166c */
[----:B------:R-:W2:Y:S02]  /*0090*/  SHFL.IDX PT, R0, R101, RZ, 0x1f ;  /* 0x00001fff65007589 */ /* 0x000ea400000e0000 */
[----:B--2---:R-:W-:Y:S01]  /*00a0*/  R2UR UR8, R0 ;  /* 0x00000000000872ca */ /* 0x004fe200000e0000 */
[----:B-1--4-:R-:W-:-:S14]  /*00b0*/  BRA.U UP0, `(.L_x_0) ;  /* 0x00000001002c7547 */ /* 0x012fdc000b800000 */
[----:B------:R-:W1:Y:S02]  /*00c0*/  LDCU.64 UR6, c[0x0][0x888] ;  /* 0x00011100ff0677ac */ /* 0x000e640008000a00 */
[----:B-1----:R-:W-:-:S04]  /*00d0*/  UISETP.NE.U32.AND UP0, UPT, UR6, URZ, UPT ;  /* 0x000000ff0600728c */ /* 0x002fc8000bf05070 */
[----:B------:R-:W-:-:S09]  /*00e0*/  UISETP.NE.AND.EX UP0, UPT, UR7, URZ, UPT, UP0 ;  /* 0x000000ff0700728c */ /* 0x000fd2000bf05300 */
[----:B------:R-:W-:Y:S05]  /*00f0*/  BRA.U !UP0, `(.L_x_1) ;  /* 0x0000000108107547 */ /* 0x000fea000b800000 */
[----:B------:R-:W1:Y:S02]  /*0100*/  LDC.64 R2, c[0x0][0x888] ;  /* 0x00022200ff027b82 */ /* 0x000e640000000a00 */
[----:B-1----:R1:W5:Y:S01]  /*0110*/  LDG.E R49, desc[UR46][R2.64] ;  /* 0x0000002e02317981 */ /* 0x002362000c1e1900 */
[----:B------:R-:W-:Y:S01]  /*0120*/  HFMA2 R95, -RZ, RZ, 0, 5.9604644775390625e-08 ;  /* 0x00000001ff5f7431 */ /* 0x000fe200000001ff */
[----:B------:R-:W-:Y:S05]  /*0130*/  BRA `(.L_x_0) ;  /* 0x00000000000c7947 */ /* 0x000fea0003800000 */
.L_x_1:
[----:B------:R-:W1:Y:S01]  /*0140*/  LDCU UR6, c[0x0][0x880] ;  /* 0x00011000ff0677ac */ /* 0x000e620008000800 */
[----:B------:R-:W-:Y:S01]  /*0150*/  HFMA2 R95, -RZ, RZ, 0, 5.9604644775390625e-08 ;  /* 0x00000001ff5f7431 */ /* 0x000fe200000001ff */
[----:B-1----:R-:W-:-:S07]  /*0160*/  MOV R49, UR6 ;  /* 0x0000000600317c02 */ /* 0x002fce0008000f00 */
.L_x_0:
[----:B------:R-:W2:Y:S02]  /*0170*/  LDCU.64 UR6, c[0x0][0x8b0] ;  /* 0x00011600ff0677ac */ /* 0x000ea40008000a00 */
[----:B--2---:R-:W-:-:S04]  /*0180*/  UISETP.NE.U32.AND UP0, UPT, UR6, URZ, UPT ;  /* 0x000000ff0600728c */ /* 0x004fc8000bf05070 */
[----:B------:R-:W-:-:S09]  /*0190*/  UISETP.NE.AND.EX UP0, UPT, UR7, URZ, UPT, UP0 ;  /* 0x000000ff0700728c */ /* 0x000fd2000bf05300 */
[----:B------:R-:W-:Y:S05]  /*01a0*/  BRA.U UP0, `(.L_x_2) ;  /* 0x0000000100247547 */ /* 0x000fea000b800000 */
[----:B------:R-:W2:Y:S02]  /*01b0*/  LDCU.64 UR6, c[0x0][0x8a8] ;  /* 0x00011500ff0677ac */ /* 0x000ea40008000a00 */
[----:B--2---:R-:W-:-:S04]  /*01c0*/  UISETP.NE.U32.AND UP0, UPT, UR6, URZ, UPT ;  /* 0x000000ff0600728c */ /* 0x004fc8000bf05070 */
[----:B------:R-:W-:-:S09]  /*01d0*/  UISETP.NE.AND.EX UP0, UPT, UR7, URZ, UPT, UP0 ;  /* 0x000000ff0700728c */ /* 0x000fd2000bf05300 */
[----:B------:R-:W-:Y:S05]  /*01e0*/  BRA.U !UP0, `(.L_x_3) ;  /* 0x00000001080c7547 */ /* 0x000fea000b800000 */
[----:B-1----:R-:W1:Y:S02]  /*01f0*/  LDC.64 R2, c[0x0][0x8a8] ;  /* 0x00022a00ff027b82 */ /* 0x002e640000000a00 */
[----:B-1----:R2:W5:Y:S01]  /*0200*/  LDG.E R47, desc[UR46][R2.64] ;  /* 0x0000002e022f7981 */ /* 0x002562000c1e1900 */
[----:B------:R-:W-:Y:S05]  /*0210*/  BRA `(.L_x_2) ;  /* 0x0000000000087947 */ /* 0x000fea0003800000 */
.L_x_3:
[----:B------:R-:W2:Y:S02]  /*0220*/  LDCU UR6, c[0x0][0x8a0] ;  /* 0x00011400ff0677ac */ /* 0x000ea40008000800 */
[----:B--2---:R-:W-:Y:S02]  /*0230*/  MOV R47, UR6 ;  /* 0x00000006002f7c02 */ /* 0x004fe40008000f00 */
.L_x_2:
[----:B------:R-:W-:Y:S01]  /*0240*/  IMAD.U32 R0, RZ, RZ, UR8 ;  /* 0x00000008ff007e24 */ /* 0x000fe2000f8e00ff */
[----:B------:R-:W-:Y:S04]  /*0250*/  BSSY.RECONVERGENT B0, `(.L_x_4) ;  /* 0x000000c000007945 */ /* 0x000fe80003800200 */
[C---:B------:R-:W-:Y:S02]  /*0260*/  ISETP.NE.OR P1, PT, R0.reuse, 0x1, !P5 ;  /* 0x000000010000780c */ /* 0x040fe40006f25670 */
[----:B------:R-:W-:-:S11]  /*0270*/  ISETP.NE.OR P0, PT, R0, 0x3, !P5 ;  /* 0x000000030000780c */ /* 0x000fd60006f05670 */
[----:B------:R-:W-:Y:S05]  /*0280*/  @P1 BRA `(.L_x_5) ;  /* 0x0000000000201947 */ /* 0x000fea0003800000 */
[----:B------:R-:W3:Y:S02]  /*0290*/  LDCU.64 UR6, c[0x0][0x348] ;  /* 0x00006900ff0677ac */ /* 0x000ee40008000a00 */
[----:B---3--:R-:W-:Y:S02]  /*02a0*/  UIADD3 UR10, UP1, UPT, UR6, 0x80, URZ ;  /* 0x00000080060a7890 */ /* 0x008fe4000ff3e0ff */
[----:B------:R-:W-:Y:S02]  /*02b0*/  UIADD3 UR6, UP0, UPT, UR6, 0x180, URZ ;  /* 0x0000018006067890 */ /* 0x000fe4000ff1e0ff */
[----:B------:R-:W-:Y:S02]  /*02c0*/  UIADD3.X UR11, UPT, UPT, URZ, UR7, URZ, UP1, !UPT ;  /* 0x00000007ff0b7290 */ /* 0x000fe40008ffe4ff */
[----:B------:R-:W-:-:S07]  /*02d0*/  UIADD3.X UR7, UPT, UPT, URZ, UR7, URZ, UP0, !UPT ;  /* 0x00000007ff077290 */ /* 0x000fce00087fe4ff */
[----:B------:R3:W-:Y:S02]  /*02e0*/  UTMACCTL.PF [UR10] ;  /* 0x000000000a0079b9 */ /* 0x0007e40008040000 */
[----:B------:R3:W-:Y:S02]  /*02f0*/  UTMACCTL.PF [UR6] ;  /* 0x00000000060079b9 */ /* 0x0007e40008040000 */
[----:B---3--:R-:W-:Y:S01]  /*0300*/  NOP ;  /* 0x0000000000007918 */ /* 0x008fe20000000000 */
.L_x_5:
[----:B------:R-:W-:Y:S05]  /*0310*/  BSYNC.RECONVERGENT B0 ;  /* 0x0000000000007941 */ /* 0x000fea0003800200 */
.L_x_4:
[----:B------:R-:W-:Y:S04]  /*0320*/  BSSY.RECONVERGENT B0, `(.L_x_6) ;  /* 0x000000a000007945 */ /* 0x000fe80003800200 */
        /* <DEDUP_REMOVED lines=9> */
.L_x_7:
[----:B------:R-:W-:Y:S05]  /*03c0*/  BSYNC.RECONVERGENT B0 ;  /* 0x0000000000007941 */ /* 0x000fea0003800200 */
.L_x_6:
[----:B------:R-:W3:Y:S01]  /*03d0*/  LDCU.64 UR6, c[0x0][0x888] ;  /* 0x00011100ff0677ac */ /* 0x000ee20008000a00 */
[----:B------:R-:W-:Y:S02]  /*03e0*/  UISETP.EQ.U32.AND UP1, UPT, UR4, URZ, UPT ;  /* 0x000000ff0400728c */ /* 0x000fe4000bf22070 */
[----:B------:R-:W-:Y:S02]  /*03f0*/  UPLOP3.LUT UP2, UPT, UPT, UPT, UPT, 0x80, 0x8 ;  /* 0x000000000008789c */ /* 0x000fe40003f4f070 */
[----:B---3--:R-:W-:-:S04]  /*0400*/  UISETP.NE.U32.AND UP0, UPT, UR6, URZ, UPT ;  /* 0x000000ff0600728c */ /* 0x008fc8000bf05070 */
[----:B------:R-:W-:-:S04]  /*0410*/  UISETP.NE.AND.EX UP0, UPT, UR7, URZ, UPT, UP0 ;  /* 0x000000ff0700728c */ /* 0x000fc8000bf05300 */
[----:B------:R-:W-:-:S04]  /*0420*/  UISETP.EQ.OR.EX UP3, UPT, UR5, URZ, !UP0, UP1 ;  /* 0x000000ff0500728c */ /* 0x000fc8000c762710 */
[----:B------:R-:W-:-:S05]  /*0430*/  UP2UR UR50, UPR, URZ, 0x8 ;  /* 0x00000008ff327883 */ /* 0x000fca0008000000 */
[----:B------:R-:W-:Y:S07]  /*0440*/  BRA.U !UP3, `(.L_x_8) ;  /* 0x000000010b207547 */ /* 0x000fee000b800000 */
[----:B------:R-:W-:Y:S01]  /*0450*/  UISETP.NE.U32.AND UP2, UPT, UR4, URZ, UPT ;  /* 0x000000ff0400728c */ /* 0x000fe2000bf45070 */
[----:B-----5:R-:W-:Y:S01]  /*0460*/  FSETP.NEU.AND P0, PT, R49, RZ, PT ;  /* 0x000000ff3100720b */ /* 0x020fe20003f0d000 */
[----:B------:R-:W-:Y:S02]  /*0470*/  USEL UR4, URZ, 0xffffffff, UP0 ;  /* 0xffffffffff047887 */ /* 0x000fe40008000000 */
[----:B------:R-:W-:-:S10]  /*0480*/  UISETP.NE.AND.EX UP2, UPT, UR5, URZ, UPT, UP2 ;  /* 0x000000ff0500728c */ /* 0x000fd4000bf45320 */
[----:B------:R-:W-:Y:S01]  /*0490*/  VOTEU.ANY UP1, P0 ;  /* 0x0000000000ff7886 */ /* 0x000fe20000020100 */
[----:B------:R-:W-:-:S04]  /*04a0*/  @!UP2 USEL UR4, URZ, 0xffffffff, UP1 ;  /* 0xffffffffff04a887 */ /* 0x000fc80008800000 */
[----:B------:R-:W-:-:S04]  /*04b0*/  ULOP3.LUT UR4, UR4, 0x1, URZ, 0xc0, !UPT ;  /* 0x0000000104047892 */ /* 0x000fc8000f8ec0ff */
[----:B------:R-:W-:-:S11]  /*04c0*/  UISETP.NE.U32.AND UP2, UPT, UR4, 0x1, UPT ;  /* 0x000000010400788c */ /* 0x000fd6000bf45070 */
.L_x_8:
[----:B-12---:R-:W1:Y:S01]  /*04d0*/  SHFL.IDX PT, R2, R101, RZ, 0x1f ;  /* 0x00001fff65027589 */ /* 0x006e6200000e0000 */
[----:B------:R-:W-:-:S04]  /*04e0*/  UISETP.NE.AND UP1, UPT, UR8, 0x2, UPT ;  /* 0x000000020800788c */ /* 0x000fc8000bf25270 */
[----:B------:R-:W-:Y:S01]  /*04f0*/  USEL UR6, URZ, 0x1, UP1 ;  /* 0x00000001ff067887 */ /* 0x000fe20008800000 */
[----:B-1----:R-:W-:-:S13]  /*0500*/  ISETP.NE.AND P0, PT, R2, RZ, PT ;  /* 0x000000ff0200720c */ /* 0x002fda0003f05270 */
[----:B------:R-:W-:Y:S05]  /*0510*/  @P0 BRA `(.L_x_9) ;  /* 0x0000000000500947 */ /* 0x000fea0003800000 */
[----:B------:R-:W1:Y:S01]  /*0520*/  S2UR UR5, SR_CgaCtaId ;  /* 0x00000000000579c3 */ /* 0x000e620000008800 */
[----:B------:R-:W-:Y:S01]  /*0530*/  UMOV UR7, 0x400 ;  /* 0x0000040000077882 */ /* 0x000fe20000000000 */
[----:B------:R-:W-:Y:S01]  /*0540*/  UMOV UR4, 0x1 ;  /* 0x0000000100047882 */ /* 0x000fe20000000000 */
[----:B------:R-:W-:Y:S01]  /*0550*/  ELECT P0, URZ, PT ;  /* 0x0000000000ff782f */ /* 0x000fe20003800000 */
[----:B------:R-:W-:-:S04]  /*0560*/  UIADD3 UR10, UPT, UPT, -UR4, 0x100000, URZ ;  /* 0x00100000040a7890 */ /* 0x000fc8000fffe1ff */
[----:B------:R-:W-:Y:S02]  /*0570*/  USHF.L.U32 UR11, UR10, 0xb, URZ ;  /* 0x0000000b0a0b7899 */ /* 0x000fe400080006ff */
[----:B------:R-:W-:Y:S02]  /*0580*/  USHF.L.U32 UR10, UR10, 0x1, URZ ;  /* 0x000000010a0a7899 */ /* 0x000fe400080006ff */
[----:B-1----:R-:W-:Y:S01]  /*0590*/  ULEA UR5, UR5, UR7, 0x18 ;  /* 0x0000000705057291 */ /* 0x002fe2000f8ec0ff */
[----:B------:R-:W1:Y:S11]  /*05a0*/  FENCE.VIEW.ASYNC.S ;  /* 0x00000000000073c6 */ /* 0x000e760000000000 */
[----:B-1----:R1:W2:Y:S01]  /*05b0*/  SYNCS.EXCH.64 URZ, [UR5], UR10 ;  /* 0x0000000a05ff75b2 */ /* 0x0022a20008000100 */
[----:B------:R1:W3:Y:S01]  /*05c0*/  SYNCS.EXCH.64 URZ, [UR5+0x28], UR10 ;  /* 0x0000280a05ff75b2 */ /* 0x0002e20008000100 */
[----:B------:R1:W4:Y:S01]  /*05d0*/  SYNCS.EXCH.64 URZ, [UR5+0x8], UR10 ;  /* 0x0000080a05ff75b2 */ /* 0x0003220008000100 */
[----:B------:R1:W1:Y:S01]  /*05e0*/  SYNCS.EXCH.64 URZ, [UR5+0x30], UR10 ;  /* 0x0000300a05ff75b2 */ /* 0x0002620008000100 */
[----:B------:R1:W1:Y:S01]  /*05f0*/  SYNCS.EXCH.64 URZ, [UR5+0x10], UR10 ;  /* 0x0000100a05ff75b2 */ /* 0x0002620008000100 */
[----:B------:R1:W1:Y:S01]  /*0600*/  SYNCS.EXCH.64 URZ, [UR5+0x38], UR10 ;  /* 0x0000380a05ff75b2 */ /* 0x0002620008000100 */
[----:B------:R1:W1:Y:S01]  /*0610*/  SYNCS.EXCH.64 URZ, [UR5+0x18], UR10 ;  /* 0x0000180a05ff75b2 */ /* 0x0002620008000100 */
[----:B------:R1:W1:Y:S01]  /*0620*/  SYNCS.EXCH.64 URZ, [UR5+0x40], UR10 ;  /* 0x0000400a05ff75b2 */ /* 0x0002620008000100 */
[----:B------:R1:W1:Y:S01]  /*0630*/  SYNCS.EXCH.64 URZ, [UR5+0x20], UR10 ;  /* 0x0000200a05ff75b2 */ /* 0x0002620008000100 */
[----:B------:R1:W1:Y:S01]  /*0640*/  SYNCS.EXCH.64 URZ, [UR5+0x48], UR10 ;  /* 0x0000480a05ff75b2 */ /* 0x0002620008000100 */
[----:B------:R-:W-:Y:S01]  /*0650*/  NOP ;  /* 0x0000000000007918 */ /* 0x000fe20000000000 */
.L_x_9:
[----:B------:R-:W2:Y:S01]  /*0660*/  SHFL.IDX PT, R2, R101, RZ, 0x1f ;  /* 0x00001fff65027589 */ /* 0x000ea200000e0000 */
[----:B------:R-:W-:Y:S01]  /*0670*/  NOP ;  /* 0x0000000000007918 */ /* 0x000fe20000000000 */
[----:B--2---:R-:W-:-:S13]  /*0680*/  ISETP.NE.AND P0, PT, R2, 0x1, PT ;  /* 0x000000010200780c */ /* 0x004fda0003f05270 */
[----:B------:R-:W-:Y:S05]  /*0690*/  @P0 BRA `(.L_x_10) ;  /* 0x0000000000480947 */ /* 0x000fea0003800000 */
[----:B------:R-:W2:Y:S01]  /*06a0*/  S2UR UR7, SR_CgaCtaId ;  /* 0x00000000000779c3 */ /* 0x000ea20000008800 */
[----:B------:R-:W-:Y:S01]  /*06b0*/  UMOV UR9, 0x400 ;  /* 0x0000040000097882 */ /* 0x000fe20000000000 */
[----:B-1----:R-:W-:Y:S01]  /*06c0*/  UMOV UR5, 0x20 ;  /* 0x0000002000057882 */ /* 0x002fe20000000000 */
[----:B------:R-:W-:Y:S01]  /*06d0*/  UMOV UR4, 0x80 ;  /* 0x0000008000047882 */ /* 0x000fe20000000000 */
[----:B------:R-:W-:-:S04]  /*06e0*/  UIADD3 UR10, UPT, UPT, -UR5, 0x100000, URZ ;  /* 0x00100000050a7890 */ /* 0x000fc8000fffe1ff */
[----:B------:R-:W-:Y:S02]  /*06f0*/  USHF.L.U32 UR11, UR10, 0xb, URZ ;  /* 0x0000000b0a0b7899 */ /* 0x000fe400080006ff */
[----:B------:R-:W-:Y:S02]  /*0700*/  USHF.L.U32 UR10, UR10, 0x1, URZ ;  /* 0x000000010a0a7899 */ /* 0x000fe400080006ff */
[----:B------:R-:W-:-:S04]  /*0710*/  UIADD3 UR4, UPT, UPT, -UR4, 0x100000, URZ ;  /* 0x0010000004047890 */ /* 0x000fc8000fffe1ff */
[----:B------:R-:W-:Y:S02]  /*0720*/  USHF.L.U32 UR5, UR4, 0xb, URZ ;  /* 0x0000000b04057899 */ /* 0x000fe400080006ff */
[----:B------:R-:W-:Y:S01]  /*0730*/  USHF.L.U32 UR4, UR4, 0x1, URZ ;  /* 0x0000000104047899 */ /* 0x000fe200080006ff */
[----:B------:R-:W-:Y:S01]  /*0740*/  ELECT P0, URZ, PT ;  /* 0x0000000000ff782f */ /* 0x000fe20003800000 */
[----:B--2---:R-:W-:Y:S01]  /*0750*/  ULEA UR7, UR7, UR9, 0x18 ;  /* 0x0000000907077291 */ /* 0x004fe2000f8ec0ff */
[----:B------:R-:W1:Y:S11]  /*0760*/  FENCE.VIEW.ASYNC.S ;  /* 0x00000000000073c6 */ /* 0x000e760000000000 */
[----:B-1----:R2:W1:Y:S01]  /*0770*/  SYNCS.EXCH.64 URZ, [UR7+0x50], UR10 ;  /* 0x0000500a07ff75b2 */ /* 0x0024620008000100 */
[----:B------:R2:W1:Y:S01]  /*0780*/  SYNCS.EXCH.64 URZ, [UR7+0x60], UR4 ;  /* 0x0000600407ff75b2 */ /* 0x0004620008000100 */
[----:B------:R2:W1:Y:S01]  /*0790*/  SYNCS.EXCH.64 URZ, [UR7+0x58], UR10 ;  /* 0x0000580a07ff75b2 */ /* 0x0004620008000100 */
[----:B------:R2:W1:Y:S02]  /*07a0*/  SYNCS.EXCH.64 URZ, [UR7+0x68], UR4 ;  /* 0x0000680407ff75b2 */ /* 0x0004640008000100 */
[----:B--2---:R-:W-:Y:S01]  /*07b0*/  NOP ;  /* 0x0000000000007918 */ /* 0x004fe20000000000 */
.L_x_10:
[----:B------:R-:W2:Y:S01]  /*07c0*/  SHFL.IDX PT, R2, R101, RZ, 0x1f ;  /* 0x00001fff65027589 */ /* 0x000ea200000e0000 */
[----:B------:R-:W-:Y:S01]  /*07d0*/  NOP ;  /* 0x0000000000007918 */ /* 0x000fe20000000000 */
[----:B--2---:R-:W-:-:S13]  /*07e0*/  ISETP.NE.AND P0, PT, R2, 0x3, PT ;  /* 0x000000030200780c */ /* 0x004fda0003f05270 */
[----:B------:R-:W-:Y:S05]  /*07f0*/  @P0 BRA `(.L_x_11) ;  /* 0x0000000000300947 */ /* 0x000fea0003800000 */
[----:B-1----:R-:W1:Y:S01]  /*0800*/  S2UR UR5, SR_CgaCtaId ;  /* 0x00000000000579c3 */ /* 0x002e620000008800 */
        /* <DEDUP_REMOVED lines=8> */
[----:B-1----:R2:W1:Y:S01]  /*0890*/  SYNCS.EXCH.64 URZ, [UR5+0x70], UR10 ;  /* 0x0000700a05ff75b2 */ /* 0x0024620008000100 */
[----:B------:R2:W1:Y:S02]  /*08a0*/  SYNCS.EXCH.64 URZ, [UR5+0x78], UR10 ;  /* 0x0000780a05ff75b2 */ /* 0x0004640008000100 */
[----:B--2---:R-:W-:Y:S01]  /*08b0*/  NOP ;  /* 0x0000000000007918 */ /* 0x004fe20000000000 */
.L_x_11:
[----:B------:R-:W2:Y:S01]  /*08c0*/  SHFL.IDX PT, R2, R101, RZ, 0x1f ;  /* 0x00001fff65027589 */ /* 0x000ea200000e0000 */
[----:B------:R-:W-:Y:S01]  /*08d0*/  NOP ;  /* 0x0000000000007918 */ /* 0x000fe20000000000 */
[----:B--2---:R-:W-:-:S13]  /*08e0*/  ISETP.NE.AND P0, PT, R2, 0x4, PT ;  /* 0x000000040200780c */ /* 0x004fda0003f05270 */
[----:B------:R-:W-:Y:S05]  /*08f0*/  @P0 BRA `(.L_x_12) ;  /* 0x00000000004c0947 */ /* 0x000fea0003800000 */
[----:B-1----:R-:W1:Y:S01]  /*0900*/  S2UR UR5, SR_CgaCtaId ;  /* 0x00000000000579c3 */ /* 0x002e620000008800 */
[----:B------:R-:W-:Y:S01]  /*0910*/  UMOV UR9, 0x100 ;  /* 0x0000010000097882 */ /* 0x000fe20000000000 */
[----:B------:R-:W-:Y:S01]  /*0920*/  UMOV UR7, 0x400 ;  /* 0x0000040000077882 */ /* 0x000fe20000000000 */
[----:B------:R-:W-:Y:S01]  /*0930*/  USEL UR9, UR9, 0xe0, UP2 ;  /* 0x000000e009097887 */ /* 0x000fe20009000000 */
[----:B------:R-:W-:Y:S01]  /*0940*/  UMOV UR4, 0x1 ;  /* 0x0000000100047882 */ /* 0x000fe20000000000 */
[----:B------:R-:W-:Y:S01]  /*0950*/  ELECT P0, URZ, PT ;  /* 0x0000000000ff782f */ /* 0x000fe20003800000 */
[----:B------:R-:W-:-:S04]  /*0960*/  UIADD3 UR10, UPT, UPT, -UR4, 0x100000, URZ ;  /* 0x00100000040a7890 */ /* 0x000fc8000fffe1ff */
[----:B------:R-:W-:Y:S02]  /*0970*/  USHF.L.U32 UR11, UR10, 0xb, URZ ;  /* 0x0000000b0a0b7899 */ /* 0x000fe400080006ff */
[----:B------:R-:W-:Y:S02]  /*0980*/  USHF.L.U32 UR10, UR10, 0x1, URZ ;  /* 0x000000010a0a7899 */ /* 0x000fe400080006ff */
[----:B------:R-:W-:-:S04]  /*0990*/  UIADD3 UR12, UPT, UPT, -UR9, 0x100000, URZ ;  /* 0x00100000090c7890 */ /* 0x000fc8000fffe1ff */
[----:B------:R-:W-:Y:S02]  /*09a0*/  USHF.L.U32 UR13, UR12, 0xb, URZ ;  /* 0x0000000b0c0d7899 */ /* 0x000fe400080006ff */
[----:B------:R-:W-:Y:S02]  /*09b0*/  USHF.L.U32 UR12, UR12, 0x1, URZ ;  /* 0x000000010c0c7899 */ /* 0x000fe400080006ff */
[----:B-1----:R-:W-:Y:S01]  /*09c0*/  ULEA UR5, UR5, UR7, 0x18 ;  /* 0x0000000705057291 */ /* 0x002fe2000f8ec0ff */
[----:B------:R-:W1:Y:S11]  /*09d0*/  FENCE.VIEW.ASYNC.S ;  /* 0x00000000000073c6 */ /* 0x000e760000000000 */
[----:B-1----:R2:W1:Y:S01]  /*09e0*/  SYNCS.EXCH.64 URZ, [UR5+0x80], UR10 ;  /* 0x0000800a05ff75b2 */ /* 0x0024620008000100 */
[----:B------:R2:W1:Y:S01]  /*09f0*/  SYNCS.EXCH.64 URZ, [UR5+0x90], UR12 ;  /* 0x0000900c05ff75b2 */ /* 0x0004620008000100 */
[----:B------:R2:W1:Y:S01]  /*0a00*/  SYNCS.EXCH.64 URZ, [UR5+0x88], UR10 ;  /* 0x0000880a05ff75b2 */ /* 0x0004620008000100 */
[----:B------:R2:W1:Y:S02]  /*0a10*/  SYNCS.EXCH.64 URZ, [UR5+0x98], UR12 ;  /* 0x0000980c05ff75b2 */ /* 0x0004640008000100 */
[----:B--2---:R-:W-:Y:S01]  /*0a20*/  NOP ;  /* 0x0000000000007918 */ /* 0x004fe20000000000 */
.L_x_12:
        /* <DEDUP_REMOVED lines=20> */
[----:B------:R2:W1:Y:S01]  /*0b70*/  SYNCS.EXCH.64 URZ, [UR7+0xc8], UR4 ;  /* 0x0000c80407ff75b2 */ /* 0x0004620008000100 */
[----:B------:R2:W1:Y:S01]  /*0b80*/  SYNCS.EXCH.64 URZ, [UR7+0xb0], UR10 ;  /* 0x0000b00a07ff75b2 */ /* 0x0004620008000100 */
[----:B------:R2:W1:Y:S01]  /*0b90*/  SYNCS.EXCH.64 URZ, [UR7+0xd0], UR4 ;  /* 0x0000d00407ff75b2 */ /* 0x0004620008000100 */
[----:B------:R2:W1:Y:S01]  /*0ba0*/  SYNCS.EXCH.64 URZ, [UR7+0xb8], UR10 ;  /* 0x0000b80a07ff75b2 */ /* 0x0004620008000100 */
[----:B------:R2:W1:Y:S02]  /*0bb0*/  SYNCS.EXCH.64 URZ, [UR7+0xd8], UR4 ;  /* 0x0000d80407ff75b2 */ /* 0x0004640008000100 */
[----:B--2---:R-:W-:Y:S01]  /*0bc0*/  NOP ;  /* 0x0000000000007918 */ /* 0x004fe20000000000 */
.L_x_13:
        /* <DEDUP_REMOVED lines=18> */
.L_x_14:
[----:B-1----:R-:W1:Y:S01]  /*0cf0*/  S2UR UR5, SR_CTAID.X ;  /* 0x00000000000579c3 */ /* 0x002e620000002500 */
[----:B------:R-:W-:-:S05]  /*0d00*/  CS2R.32 R96, SR_CgaSize ;  /* 0x0000000000607805 */ /* 0x000fca0000008a00 */
[----:B------:R-:W-:-:S05]  /*0d10*/  IMAD R96, R96, -0xa0, RZ ;  /* 0xffffff6060607824 */ /* 0x000fca00078e02ff */
[----:B------:R-:W-:-:S14]  /*0d20*/  R2UR UR9, R96 ;  /* 0x00000000600972ca */ /* 0x000fdc00000e0000 */
[----:B------:R-:W2:Y:S01]  /*0d30*/  LDCU UR9, c[0x0][UR9+0x2b0] ;  /* 0x00005600090977ac */ /* 0x000ea20008000800 */
[----:B------:R-:W-:Y:S01]  /*0d40*/  NOP ;  /* 0x0000000000007918 */ /* 0x000fe20000000000 */
[----:B------:R-:W-:-:S05]  /*0d50*/  CS2R.32 R96, SR_CgaSize ;  /* 0x0000000000607805 */ /* 0x000fca0000008a00 */
[----:B------:R-:W-:-:S05]  /*0d60*/  IMAD R96, R96, -0xa0, RZ ;  /* 0xffffff6060607824 */ /* 0x000fca00078e02ff */
[----:B------:R-:W-:-:S14]  /*0d70*/  R2UR UR7, R96 ;  /* 0x00000000600772ca */ /* 0x000fdc00000e0000 */
[----:B------:R-:W3:Y:S01]  /*0d80*/  LDCU UR7, c[0x0][UR7+0x2b4] ;  /* 0x00005680070777ac */ /* 0x000ee20008000800 */
[----:B------:R-:W4:Y:S08]  /*0d90*/  S2UR UR4, SR_CTAID.Y ;  /* 0x00000000000479c3 */ /* 0x000f300000002600 */
[----:B------:R-:W3:Y:S01]  /*0da0*/  LDC R9, c[0x0][0xb24] ;  /* 0x0002c900ff097b82 */ /* 0x000ee20000000800 */
[----:B-1----:R-:W-:-:S02]  /*0db0*/  I2FP.F32.U32 R4, UR5 ;  /* 0x0000000500047c45 */ /* 0x002fc40008201000 */
[----:B------:R-:W-:-:S05]  /*0dc0*/  CS2R.32 R5, SR_CgaSize ;  /* 0x0000000000057805 */ /* 0x000fca0000008a00 */
[----:B------:R-:W-:-:S06]  /*0dd0*/  IMAD R5, R5, -0xa0, RZ ;  /* 0xffffff6005057824 */ /* 0x000fcc00078e02ff */
[----:B------:R-:W1:Y:S01]  /*0de0*/  LDC R5, c[0x0][R5+0x2a0] ;  /* 0x0000a80005057b82 */ /* 0x000e620000000800 */
[----:B------:R-:W-:Y:S01]  /*0df0*/  MOV R21, UR5 ;  /* 0x0000000500157c02 */ /* 0x000fe20008000f00 */
[----:B--2---:R-:W-:Y:S01]  /*0e00*/  FMUL R4, R4, UR9 ;  /* 0x0000000904047c20 */ /* 0x004fe20008400000 */
[----:B----4-:R-:W-:Y:S02]  /*0e10*/  I2FP.F32.U32 R2, UR4 ;  /* 0x0000000400027c45 */ /* 0x010fe40008201000 */
[----:B------:R-:W-:-:S05]  /*0e20*/  CS2R.32 R3, SR_CgaSize ;  /* 0x0000000000037805 */ /* 0x000fca0000008a00 */
[----:B------:R-:W-:-:S06]  /*0e30*/  IMAD R3, R3, -0xa0, RZ ;  /* 0xffffff6003037824 */ /* 0x000fcc00078e02ff */
[----:B------:R-:W2:Y:S01]  /*0e40*/  LDC R3, c[0x0][R3+0x2a4] ;  /* 0x0000a90003037b82 */ /* 0x000ea20000000800 */
[----:B------:R-:W4:Y:S01]  /*0e50*/  F2I.U32.TRUNC.NTZ R96, R4 ;  /* 0x0000000400607305 */ /* 0x000f22000020f000 */
[----:B------:R-:W-:Y:S01]  /*0e60*/  MOV R20, UR4 ;  /* 0x0000000400147c02 */ /* 0x000fe20008000f00 */
[----:B---3--:R-:W-:-:S05]  /*0e70*/  FMUL R2, R2, UR7 ;  /* 0x0000000702027c20 */ /* 0x008fca0008400000 */
[----:B------:R-:W-:Y:S01]  /*0e80*/  BAR.SYNC.DEFER_BLOCKING 0x0 ;  /* 0x0000000000007b1d */ /* 0x000fe20000010000 */
[----:B------:R-:W-:-:S05]  /*0e90*/  ISETP.GE.AND P0, PT, R9, 0x1, PT ;  /* 0x000000010900780c */ /* 0x000fca0003f06270 */
[----:B------:R-:W3:Y:S02]  /*0ea0*/  F2I.U32.TRUNC.NTZ R94, R2 ;  /* 0x00000002005e7305 */ /* 0x000ee4000020f000 */
[----:B------:R-:W2:Y:S01]  /*0eb0*/  S2UR UR36, SR_CTAID.Z ;  /* 0x00000000002479c3 */ /* 0x000ea20000002700 */
[----:B----4-:R-:W-:-:S05]  /*0ec0*/  IADD3 R96, PT, PT, -R96, RZ, RZ ;  /* 0x000000ff60607210 */ /* 0x010fca0007ffe1ff */
[----:B-1----:R-:W-:Y:S01]  /*0ed0*/  IMAD R96, R5, R96, UR5 ;  /* 0x0000000505607e24 */ /* 0x002fe2000f8e0260 */
[----:B---3--:R-:W-:-:S05]  /*0ee0*/  IADD3 R94, PT, PT, -R94, RZ, RZ ;  /* 0x000000ff5e5e7210 */ /* 0x008fca0007ffe1ff */
[----:B--2---:R-:W-:Y:S01]  /*0ef0*/  IMAD R94, R3, R94, UR4 ;  /* 0x00000004035e7e24 */ /* 0x004fe2000f8e025e */
[----:B------:R-:W-:Y:S06]  /*0f00*/  @!P0 BRA `(.L_x_15) ;  /* 0x0000000000b88947 */ /* 0x000fec0003800000 */
[----:B------:R-:W1:Y:S01]  /*0f10*/  LDC.64 R4, c[0x0][0xb18] ;  /* 0x0002c600ff047b82 */ /* 0x000e620000000a00 */
[----:B------:R-:W-:-:S07]  /*0f20*/  ISETP.NE.AND P0, PT, R9, 0x1, PT ;  /* 0x000000010900780c */ /* 0x000fce0003f05270 */
[----:B------:R-:W2:Y:S08]  /*0f30*/  LDC R10, c[0x0][0xb0c] ;  /* 0x0002c300ff0a7b82 */ /* 0x000eb00000000800 */
[----:B------:R-:W3:Y:S08]  /*0f40*/  LDC R11, c[0x0][0x370] ;  /* 0x0000dc00ff0b7b82 */ /* 0x000ef00000000800 */
[----:B------:R-:W4:Y:S01]  /*0f50*/  LDC R12, c[0x0][0x374] ;  /* 0x0000dd00ff0c7b82 */ /* 0x000f220000000800 */
[----:B-1----:R-:W-:-:S07]  /*0f60*/  ISETP.NE.AND P1, PT, R4, 0x1, PT ;  /* 0x000000010400780c */ /* 0x002fce0003f25270 */
[----:B------:R-:W3:Y:S01]  /*0f70*/  LDC.64 R6, c[0x0][0xb10] ;  /* 0x0002c400ff067b82 */ /* 0x000ee20000000a00 */
[----:B--2---:R-:W-:-:S07]  /*0f80*/  ISETP.NE.AND P2, PT, R10, 0x1, PT ;  /* 0x000000010a00780c */ /* 0x004fce0003f45270 */
[----:B------:R-:W1:Y:S08]  /*0f90*/  LDC R8, c[0x0][0xb20] ;  /* 0x0002c800ff087b82 */ /* 0x000e700000000800 */
[----:B------:R-:W2:Y:S01]  /*0fa0*/  LDC.64 R2, c[0x0][0xb28] ;  /* 0x0002ca00ff027b82 */ /* 0x000ea20000000a00 */
[----:B----4-:R-:W-:-:S04]  /*0fb0*/  IMAD.HI.U32 R13, R12, R5, RZ ;  /* 0x000000050c0d7227 */ /* 0x010fc800078e00ff */
[----:B------:R-:W-:-:S04]  /*0fc0*/  IMAD.HI.U32 R5, R20, R5, RZ ;  /* 0x0000000514057227 */ /* 0x000fc800078e00ff */
[----:B---3--:R-:W-:-:S04]  /*0fd0*/  IMAD.HI.U32 R14, R11, R6, RZ ;  /* 0x000000060b0e7227 */ /* 0x008fc800078e00ff */
[C---:B------:R-:W-:Y:S01]  /*0fe0*/  IMAD.HI.U32 R16, R21.reuse, R6, RZ ;  /* 0x0000000615107227 */ /* 0x040fe200078e00ff */
[-C--:B------:R-:W-:Y:S02]  /*0ff0*/  @P2 SHF.R.U32.HI R11, RZ, R7.reuse, R14 ;  /* 0x00000007ff0b2219 */ /* 0x080fe4000001160e */
[-C--:B-1----:R-:W-:Y:S02]  /*1000*/  @P1 SHF.R.U32.HI R12, RZ, R8.reuse, R13 ;  /* 0x00000008ff0c1219 */ /* 0x082fe4000001160d */
[----:B------:R-:W-:Y:S02]  /*1010*/  SHF.R.U32.HI R5, RZ, R8, R5 ;  /* 0x00000008ff057219 */ /* 0x000fe40000011605 */
[----:B------:R-:W-:Y:S02]  /*1020*/  SHF.R.U32.HI R16, RZ, R7, R16 ;  /* 0x00000007ff107219 */ /* 0x000fe40000011610 */
[----:B------:R-:W-:Y:S01]  /*1030*/  SEL R5, R20, R5, !P1 ;  /* 0x0000000514057207 */ /* 0x000fe20004800000 */
[----:B--2---:R-:W-:Y:S01]  /*1040*/  IMAD.HI.U32 R14, R12, R2, RZ ;  /* 0x000000020c0e7227 */ /* 0x004fe200078e00ff */
[----:B------:R-:W-:-:S02]  /*1050*/  SEL R7, R21, R16, !P2 ;  /* 0x0000001015077207 */ /* 0x000fc40005000000 */
[----:B------:R-:W-:Y:S01]  /*1060*/  IADD3 R13, PT, PT, -R5, RZ, RZ ;  /* 0x000000ff050d7210 */ /* 0x000fe20007ffe1ff */
[----:B------:R-:W-:Y:S01]  /*1070*/  IMAD.HI.U32 R6, R11, R2, RZ ;  /* 0x000000020b067227 */ /* 0x000fe200078e00ff */
[----:B------:R-:W-:-:S03]  /*1080*/  @P0 SHF.R.U32.HI R12, RZ, R3, R14 ;  /* 0x00000003ff0c0219 */ /* 0x000fc6000001160e */
[----:B------:R-:W-:Y:S01]  /*1090*/  IMAD R13, R4, R13, R20 ;  /* 0x0000000d040d7224 */ /* 0x000fe200078e0214 */
[----:B------:R-:W-:Y:S01]  /*10a0*/  @P0 SHF.R.U32.HI R11, RZ, R3, R6 ;  /* 0x00000003ff0b0219 */ /* 0x000fe20000011606 */
[----:B------:R-:W-:-:S04]  /*10b0*/  IMAD R12, R12, R9, RZ ;  /* 0x000000090c0c7224 */ /* 0x000fc800078e02ff */
[----:B------:R-:W-:Y:S01]  /*10c0*/  IMAD R6, R11, R9, RZ ;  /* 0x000000090b067224 */ /* 0x000fe200078e02ff */
[----:B------:R-:W-:-:S04]  /*10d0*/  ISETP.GE.AND P1, PT, R5, R12, PT ;  /* 0x0000000c0500720c */ /* 0x000fc80003f26270 */
[----:B------:R-:W-:Y:S01]  /*10e0*/  ISETP.GE.OR P1, PT, R7, R6, P1 ;  /* 0x000000060700720c */ /* 0x000fe20000f26670 */
[----:B------:R-:W-:-:S05]  /*10f0*/  IMAD.HI.U32 R6, R5, R2, RZ ;  /* 0x0000000205067227 */ /* 0x000fca00078e00ff */
[----:B------:R-:W-:-:S04]  /*1100*/  SHF.R.U32.HI R6, RZ, R3, R6 ;  /* 0x00000003ff067219 */ /* 0x000fc80000011606 */
[----:B------:R-:W-:-:S03]  /*1110*/  SEL R6, R5, R6, !P0 ;  /* 0x0000000605067207 */ /* 0x000fc60004000000 */
[----:B------:R-:W-:Y:S01]  /*1120*/  @!P1 IMAD.HI.U32 R8, R7, R2, RZ ;  /* 0x0000000207089227 */ /* 0x000fe200078e00ff */
[----:B------:R-:W-:-:S04]  /*1130*/  IADD3 R2, PT, PT, -R6, RZ, RZ ;  /* 0x000000ff06027210 */ /* 0x000fc80007ffe1ff */
[----:B------:R-:W-:Y:S01]  /*1140*/  @!P1 SHF.R.U32.HI R8, RZ, R3, R8 ;  /* 0x00000003ff089219 */ /* 0x000fe20000011608 */
[----:B------:R-:W-:-:S03]  /*1150*/  IMAD R2, R9, R2, R5 ;  /* 0x0000000209027224 */ /* 0x000fc600078e0205 */
[----:B------:R-:W-:-:S05]  /*1160*/  @!P1 SEL R3, R7, R8, !P0 ;  /* 0x0000000807039207 */ /* 0x000fca0004000000 */
[--C-:B------:R-:W-:Y:S02]  /*1170*/  @!P1 IMAD.IADD R6, R6, 0x1, -R3.reuse ;  /* 0x0000000106069824 */ /* 0x100fe400078e0a03 */
[----:B------:R-:W-:Y:S01]  /*1180*/  @!P1 IMAD R3, R2, R11, R3 ;  /* 0x0000000b02039224 */ /* 0x000fe200078e0203 */
[----:B------:R-:W-:Y:S01]  /*1190*/  IADD3 R2, PT, PT, -R7, RZ, RZ ;  /* 0x000000ff07027210 */ /* 0x000fe20007ffe1ff */
[----:B------:R-:W-:Y:S02]  /*11a0*/  @!P1 IMAD R5, R6, R9, R7 ;  /* 0x0000000906059224 */ /* 0x000fe400078e0207 */
[----:B------:R-:W-:Y:S02]  /*11b0*/  @!P1 IMAD.MOV.U32 R7, RZ, RZ, R3 ;  /* 0x000000ffff079224 */ /* 0x000fe400078e0003 */
[----:B------:R-:W-:Y:S02]  /*11c0*/  IMAD R2, R10, R2, R21 ;  /* 0x000000020a027224 */ /* 0x000fe400078e0215 */
[----:B------:R-:W-:-:S02]  /*11d0*/  IMAD R20, R5, R4, R13 ;  /* 0x0000000405147224 */ /* 0x000fc400078e020d */
[----:B------:R-:W-:Y:S02]  /*11e0*/  IMAD R21, R7, R10, R2 ;  /* 0x0000000a07157224 */ /* 0x000fe400078e0202 */
.L_x_15:
[----:B------:R-:W1:Y:S01]  /*11f0*/  LDCU UR4, c[0x0][0xb30] ;  /* 0x00016600ff0477ac */ /* 0x000e620008000800 */
[----:B------:R-:W2:Y:S08]  /*1200*/  S2UR UR37, SR_CgaCtaId ;  /* 0x00000000002579c3 */ /* 0x000eb00000008800 */
[----:B------:R-:W3:Y:S01]  /*1210*/  LDC R40, c[0x0][0xb24] ;  /* 0x0002c900ff287b82 */ /* 0x000ee20000000800 */
[----:B-1----:R-:W-:-:S09]  /*1220*/  UISETP.NE.AND UP1, UPT, UR4, 0x1, UPT ;  /* 0x000000010400788c */ /* 0x002fd2000bf25270 */
[----:B--2---:R-:W-:Y:S05]  /*1230*/  BRA.U UP1, `(.L_x_16) ;  /* 0x0000000101407547 */ /* 0x004fea000b800000 */
[----:B------:R-:W1:Y:S08]  /*1240*/  LDC.64 R4, c[0x0][0xb10] ;  /* 0x0002c400ff047b82 */ /* 0x000e700000000a00 */
[----:B------:R-:W2:Y:S08]  /*1250*/  LDC.64 R2, c[0x0][0xb18] ;  /* 0x0002c600ff027b82 */ /* 0x000eb00000000a00 */
[----:B------:R-:W4:Y:S08]  /*1260*/  LDC R6, c[0x0][0xb20] ;  /* 0x0002c800ff067b82 */ /* 0x000f300000000800 */
[----:B------:R-:W3:Y:S01]  /*1270*/  LDC R8, c[0x0][0xb0c] ;  /* 0x0002c300ff087b82 */ /* 0x000ee20000000800 */
[----:B-1----:R-:W-:-:S05]  /*1280*/  IMAD.HI.U32 R4, R21, R4, RZ ;  /* 0x0000000415047227 */ /* 0x002fca00078e00ff */
[----:B------:R-:W-:Y:S01]  /*1290*/  SHF.R.U32.HI R4, RZ, R5, R4 ;  /* 0x00000005ff047219 */ /* 0x000fe20000011604 */
[----:B--2---:R-:W-:Y:S01]  /*12a0*/  IMAD.HI.U32 R3, R20, R3, RZ ;  /* 0x0000000314037227 */ /* 0x004fe200078e00ff */
[----:B------:R-:W-:-:S04]  /*12b0*/  ISETP.NE.AND P0, PT, R2, 0x1, PT ;  /* 0x000000010200780c */ /* 0x000fc80003f05270 */
[----:B----4-:R-:W-:-:S04]  /*12c0*/  SHF.R.U32.HI R3, RZ, R6, R3 ;  /* 0x00000006ff037219 */ /* 0x010fc80000011603 */
[----:B------:R-:W-:Y:S02]  /*12d0*/  SEL R3, R20, R3, !P0 ;  /* 0x0000000314037207 */ /* 0x000fe40004000000 */
[----:B---3--:R-:W-:-:S04]  /*12e0*/  ISETP.NE.AND P1, PT, R8, 0x1, PT ;  /* 0x000000010800780c */ /* 0x008fc80003f25270 */
[----:B------:R-:W-:-:S05]  /*12f0*/  SEL R4, R21, R4, !P1 ;  /* 0x0000000415047207 */ /* 0x000fca0004800000 */
[----:B------:R-:W-:Y:S02]  /*1300*/  IMAD.IADD R5, R3, 0x1, -R4 ;  /* 0x0000000103057824 */ /* 0x000fe400078e0a04 */
[----:B------:R-:W-:Y:S02]  /*1310*/  IMAD.IADD R3, R4, 0x1, -R3 ;  /* 0x0000000104037824 */ /* 0x000fe400078e0a03 */
[----:B------:R-:W-:Y:S02]  /*1320*/  IMAD R21, R5, R8, R21 ;  /* 0x0000000805157224 */ /* 0x000fe400078e0215 */
[----:B------:R-:W-:-:S07]  /*1330*/  IMAD R20, R3, R2, R20 ;  /* 0x0000000203147224 */ /* 0x000fce00078e0214 */
.L_x_16:
[----:B------:R-:W-:Y:S01]  /*1340*/  BAR.SYNC.DEFER_BLOCKING 0x0 ;  /* 0x0000000000007b1d */ /* 0x000fe20000010000 */
[----:B------:R-:W-:Y:S01]  /*1350*/  UISETP.NE.AND UP1, UPT, UR8, 0x2, UPT ;  /* 0x000000020800788c */ /* 0x000fe2000bf25270 */
[----:B------:R-:W-:Y:S02]  /*1360*/  ISETP.NE.OR P5, PT, R0, 0x2, !P5 ;  /* 0x000000020000780c */ /* 0x000fe40006fa5670 */
[----:B------:R-:W-:-:S06]  /*1370*/  LOP3.LUT R2, R108, 0x1f, RZ, 0xc0, !PT ;  /* 0x0000001f6c027812 */ /* 0x000fcc00078ec0ff */
[----:B------:R-:W-:Y:S05]  /*1380*/  BRA.U UP1, `(.L_x_17) ;  /* 0x0000001101847547 */ /* 0x000fea000b800000 */
[----:B------:R-:W1:Y:S01]  /*1390*/  LDCU UR13, c[0x0][0x38c] ;  /* 0x00007180ff0d77ac */ /* 0x000e620008000800 */
[----:B------:R-:W2:Y:S01]  /*13a0*/  LDC R9, c[0x0][0x370] ;  /* 0x0000dc00ff097b82 */ /* 0x000ea20000000800 */
[----:B------:R-:W-:Y:S01]  /*13b0*/  PLOP3.LUT P1, PT, PT, PT, UP2, 0x80, 0x8 ;  /* 0x000000000008781c */ /* 0x000fe20003f2f028 */
[----:B------:R-:W-:Y:S01]  /*13c0*/  HFMA2 R12, -RZ, RZ, 0, 0 ;  /* 0x00000000ff0c7431 */ /* 0x000fe200000001ff */
[----:B------:R-:W-:Y:S01]  /*13d0*/  ISETP.EQ.OR P4, PT, R2, RZ, P5 ;  /* 0x000000ff0200720c */ /* 0x000fe20002f82670 */
[----:B------:R-:W-:Y:S01]  /*13e0*/  IMAD.MOV.U32 R15, RZ, RZ, 0x1 ;  /* 0x00000001ff0f7424 */ /* 0x000fe200078e00ff */
[----:B------:R-:W-:Y:S01]  /*13f0*/  PLOP3.LUT P1, PT, P1, PT, PT, 0x8, 0x80 ;  /* 0x000000000080781c */ /* 0x000fe20000f2e170 */
[----:B------:R-:W-:Y:S01]  /*1400*/  IMAD.MOV.U32 R14, RZ, RZ, RZ ;  /* 0x000000ffff0e7224 */ /* 0x000fe200078e00ff */
[----:B------:R-:W-:Y:S01]  /*1410*/  MOV R8, 0x1 ;  /* 0x0000000100087802 */ /* 0x000fe20000000f00 */
[----:B------:R-:W4:Y:S01]  /*1420*/  LDC R0, c[0x0][0x374] ;  /* 0x0000dd00ff007b82 */ /* 0x000f220000000800 */
[----:B------:R-:W-:Y:S01]  /*1430*/  IMAD.MOV.U32 R10, RZ, RZ, RZ ;  /* 0x000000ffff0a7224 */ /* 0x000fe200078e00ff */
[----:B------:R-:W2:Y:S01]  /*1440*/  LDCU.64 UR22, c[0x0][0x348] ;  /* 0x00006900ff1677ac */ /* 0x000ea20008000a00 */
[----:B------:R-:W-:Y:S01]  /*1450*/  UMOV UR6, URZ ;  /* 0x000000ff00067c82 */ /* 0x000fe20008000000 */
[----:B-1----:R-:W-:-:S04]  /*1460*/  UIADD3 UR5, UPT, UPT, UR13, 0x7f, URZ ;  /* 0x0000007f0d057890 */ /* 0x002fc8000fffe0ff */
[----:B------:R-:W-:-:S04]  /*1470*/  USHF.R.S32.HI UR4, URZ, 0x1f, UR5 ;  /* 0x0000001fff047899 */ /* 0x000fc80008011405 */
[----:B------:R-:W-:-:S04]  /*1480*/  ULEA.HI UR4, UR4, UR5, URZ, 0x7 ;  /* 0x0000000504047291 */ /* 0x000fc8000f8f38ff */
[----:B------:R-:W-:Y:S02]  /*1490*/  USHF.R.S32.HI UR15, URZ, 0x7, UR4 ;  /* 0x00000007ff0f7899 */ /* 0x000fe40008011404 */
[----:B------:R-:W-:Y:S02]  /*14a0*/  UIADD3 UR4, UPT, UPT, UR13, -0x1, URZ ;  /* 0xffffffff0d047890 */ /* 0x000fe4000fffe0ff */
[----:B------:R-:W-:Y:S02]  /*14b0*/  UISETP.LT.U32.AND UP0, UPT, UR15, 0x5, UPT ;  /* 0x000000050f00788c */ /* 0x000fe4000bf01070 */
[----:B------:R-:W-:Y:S02]  /*14c0*/  UISETP.GE.U32.AND UP1, UPT, UR4, -0xff, UPT ;  /* 0xffffff010400788c */ /* 0x000fe4000bf26070 */
[----:B------:R-:W-:Y:S02]  /*14d0*/  USEL UR14, UR15, 0x5, UP0 ;  /* 0x000000050f0e7887 */ /* 0x000fe40008000000 */
[----:B------:R-:W-:-:S02]  /*14e0*/  UIADD3 UR13, UPT, UPT, UR13, 0xfe, URZ ;  /* 0x000000fe0d0d7890 */ /* 0x000fc4000fffe0ff */
[----:B------:R-:W-:Y:S02]  /*14f0*/  UIADD3 UR5, UPT, UPT, UR14, -0x1, URZ ;  /* 0xffffffff0e057890 */ /* 0x000fe4000fffe0ff */
[----:B------:R-:W-:-:S03]  /*1500*/  UIADD3 UR7, UPT, UPT, UR15, -UR14, URZ ;  /* 0x8000000e0f077290 */ /* 0x000fc6000fffe0ff */
[----:B------:R-:W-:-:S04]  /*1510*/  @UP1 UIADD3 UR5, UPT, UPT, UR14, URZ, URZ ;  /* 0x000000ff0e051290 */ /* 0x000fc8000fffe0ff */
[----:B--2---:R-:W-:-:S12]  /*1520*/  UIADD3 UR5, UPT, UPT, UR5, 0x1, URZ ;  /* 0x0000000105057890 */ /* 0x004fd8000fffe0ff */
.L_x_35:
[----:B------:R-:W-:Y:S01]  /*1530*/  UISETP.NE.AND UP0, UPT, UR37, URZ, UPT ;  /* 0x000000ff2500728c */ /* 0x000fe2000bf05270 */
[----:B------:R-:W1:Y:S08]  /*1540*/  S2UR UR37, SR_CgaCtaId ;  /* 0x00000000002579c3 */ /* 0x000e700000008800 */
[----:B------:R-:W-:Y:S05]  /*1550*/  BRA.U UP0, `(.L_x_18) ;  /* 0x0000000100347547 */ /* 0x000fea000b800000 */
[----:B------:R-:W2:Y:S01]  /*1560*/  S2R R2, SR_CgaCtaId ;  /* 0x0000000000027919 */ /* 0x000ea20000008800 */
[----:B------:R-:W-:-:S04]  /*1570*/  MOV R3, 0x400 ;  /* 0x0000040000037802 */ /* 0x000fc80000000f00 */
[----:B--2---:R-:W-:Y:S02]  /*1580*/  LEA R3, R2, R3, 0x18 ;  /* 0x0000000302037211 */ /* 0x004fe400078ec0ff */
[----:B------:R-:W-:-:S03]  /*1590*/  SHF.L.U32 R2, R8, 0x1f, RZ ;  /* 0x0000001f08027819 */ /* 0x000fc600000006ff */
[----:B------:R-:W-:-:S04]  /*15a0*/  IMAD R3, R10, 0x8, R3 ;  /* 0x000000080a037824 */ /* 0x000fc800078e0203 */
[----:B------:R-:W2:Y:S02]  /*15b0*/  SYNCS.PHASECHK.TRANS64.TRYWAIT P0, [R3+URZ+0xf0], R2 ;  /* 0x0000f002030075a7 */ /* 0x000ea400080011ff */
[----:B--2---:R-:W-:Y:S05]  /*15c0*/  @!P0 BRA `(.L_x_19) ;  /* 0x0000005c00208947 */ /* 0x004fea0003800000 */
.L_x_106:
[----:B------:R-:W-:Y:S01]  /*15d0*/  VIADD R10, R10, 0x1 ;  /* 0x000000010a0a7836 */ /* 0x000fe20000000000 */
[----:B------:R2:W-:Y:S04]  /*15e0*/  SYNCS.ARRIVE.TRANS64.A1T0 RZ, [R3+URZ+0xe0], RZ ;  /* 0x0000e0ff03ff79a7 */ /* 0x0005e800081000ff */
[----:B------:R-:W-:-:S04]  /*15f0*/  ISETP.NE.AND P0, PT, R10, 0x2, PT ;  /* 0x000000020a00780c */ /* 0x000fc80003f05270 */
[----:B------:R-:W-:Y:S02]  /*1600*/  SEL R10, R10, RZ, P0 ;  /* 0x000000ff0a0a7207 */ /* 0x000fe40000000000 */
[----:B--2---:R-:W-:-:S04]  /*1610*/  SEL R3, RZ, 0x1, P0 ;  /* 0x00000001ff037807 */ /* 0x004fc80000000000 */
[----:B------:R-:W-:-:S07]  /*1620*/  LOP3.LUT R8, R8, R3, RZ, 0x3c, !PT ;  /* 0x0000000308087212 */ /* 0x000fce00078e3cff */
.L_x_18:
[----:B------:R-:W-:Y:S01]  /*1630*/  UMOV UR4, 0x400 ;  /* 0x0000040000047882 */ /* 0x000fe20000000000 */
[----:B------:R-:W-:Y:S01]  /*1640*/  SHF.L.U32 R2, R15, 0x1f, RZ ;  /* 0x0000001f0f027819 */ /* 0x000fe200000006ff */
[----:B-1----:R-:W-:Y:S01]  /*1650*/  ULEA UR4, UR37, UR4, 0x18 ;  /* 0x0000000425047291 */ /* 0x002fe2000f8ec0ff */
[----:B------:R-:W-:Y:S01]  /*1660*/  R2UR UR35, R21 ;  /* 0x00000000152372ca */ /* 0x000fe200000e0000 */
[----:B------:R-:W-:Y:S01]  /*1670*/  UISETP.GE.U32.AND UP0, UPT, UR13, 0xff, UPT ;  /* 0x000000ff0d00788c */ /* 0x000fe2000bf06070 */
[----:B------:R-:W-:Y:S01]  /*1680*/  R2UR UR11, R20 ;  /* 0x00000000140b72ca */ /* 0x000fe200000e0000 */
[----:B------:R-:W-:Y:S01]  /*1690*/  ULEA UR8, UR6, UR4, 0x3 ;  /* 0x0000000406087291 */ /* 0x000fe2000f8e18ff */
[----:B------:R-:W-:-:S08]  /*16a0*/  UMOV UR24, URZ ;  /* 0x000000ff00187c82 */ /* 0x000fd00008000000 */
[----:B------:R1:W2:Y:S01]  /*16b0*/  SYNCS.PHASECHK.TRANS64.TRYWAIT P0, [UR8+0x28], R2 ;  /* 0x00002802ff0075a7 */ /* 0x0002a20008001108 */
[----:B------:R-:W-:Y:S02]  /*16c0*/  USHF.L.U32 UR35, UR35, 0x6, URZ ;  /* 0x0000000623237899 */ /* 0x000fe400080006ff */
[----:B------:R-:W-:Y:S01]  /*16d0*/  USHF.L.U32 UR11, UR11, 0x7, URZ ;  /* 0x000000070b0b7899 */ /* 0x000fe200080006ff */
[----:B------:R-:W-:Y:S11]  /*16e0*/  BRA.U !UP0, `(.L_x_20) ;  /* 0x0000000108a87547 */ /* 0x000ff6000b800000 */
[----:B------:R-:W-:Y:S01]  /*16f0*/  UMOV UR16, URZ ;  /* 0x000000ff00107c82 */ /* 0x000fe20008000000 */
[----:B------:R-:W-:-:S05]  /*1700*/  UMOV UR17, UR6 ;  /* 0x0000000600117c82 */ /* 0x000fca0008000000 */
.L_x_25:
[----:B-1----:R-:W-:Y:S01]  /*1710*/  ULEA UR33, UR17, UR4, 0x3 ;  /* 0x0000000411217291 */ /* 0x002fe2000f8e18ff */
[----:B--2---:R-:W-:Y:S01]  /*1720*/  @!P5 MOV R3, 0x6000 ;  /* 0x000060000003d802 */ /* 0x004fe20000000f00 */
[----:B--2---:R-:W-:Y:S10]  /*1730*/  @P0 BRA `(.L_x_21) ;  /* 0x00000000000c0947 */ /* 0x004ff40003800000 */
[----:B------:R-:W-:-:S04]  /*1740*/  SHF.L.U32 R5, R15, 0x1f, RZ ;  /* 0x0000001f0f057819 */ /* 0x000fc800000006ff */
[----:B------:R-:W2:Y:S02]  /*1750*/  SYNCS.PHASECHK.TRANS64.TRYWAIT P0, [UR33+0x28], R5 ;  /* 0x00002805ff0075a7 */ /* 0x000ea40008001121 */
[----:B--2---:R-:W-:Y:S05]  /*1760*/  @!P0 BRA `(.L_x_22) ;  /* 0x0000005800cc8947 */ /* 0x004fea0003800000 */
.L_x_21:
[----:B------:R2:W-:Y:S01]  /*1770*/  @!P5 SYNCS.ARRIVE.TRANS64 RZ, [UR33], R3 ;  /* 0x00000003ffffd9a7 */ /* 0x0005e20008000021 */
[----:B------:R-:W-:Y:S04]  /*1780*/  BSSY.RECONVERGENT B0, `(.L_x_23) ;  /* 0x0000003000007945 */ /* 0x000fe80003800200 */
[----:B------:R-:W-:Y:S05]  /*1790*/  @P4 BRA `(.L_x_24) ;  /* 0x0000000000044947 */ /* 0x000fea0003800000 */
[----:B------:R-:W-:Y:S05]  /*17a0*/  BPT.TRAP 0x1 ;  /* 0x000000040000795c */ /* 0x000fea0000300000 */
.L_x_24:
[----:B------:R-:W-:Y:S05]  /*17b0*/  BSYNC.RECONVERGENT B0 ;  /* 0x0000000000007941 */ /* 0x000fea0003800200 */
.L_x_23:
[----:B------:R-:W-:Y:S02]  /*17c0*/  UIADD3 UR6, UPT, UPT, UR17, 0x1, URZ ;  /* 0x0000000111067890 */ /* 0x000fe4000fffe0ff */
[----:B------:R-:W-:Y:S02]  /*17d0*/  ULEA UR32, UR17, UR4, 0xd ;  /* 0x0000000411207291 */ /* 0x000fe4000f8e68ff */
[----:B------:R-:W-:Y:S02]  /*17e0*/  UISETP.NE.AND UP0, UPT, UR6, 0x5, UPT ;  /* 0x000000050600788c */ /* 0x000fe4000bf05270 */
[----:B------:R-:W-:Y:S02]  /*17f0*/  UIADD3 UR26, UP1, UPT, UR22, 0x80, URZ ;  /* 0x00000080161a7890 */ /* 0x000fe4000ff3e0ff */
[----:B------:R-:W-:Y:S02]  /*1800*/  USEL UR9, URZ, 0x1, UP0 ;  /* 0x00000001ff097887 */ /* 0x000fe40008000000 */
[----:B------:R-:W-:-:S02]  /*1810*/  USEL UR6, UR6, URZ, UP0 ;  /* 0x000000ff06067287 */ /* 0x000fc40008000000 */
[----:B------:R-:W-:Y:S02]  /*1820*/  UIADD3 UR20, UP0, UPT, UR22, 0x180, URZ ;  /* 0x0000018016147890 */ /* 0x000fe4000ff1e0ff */
[----:B------:R-:W-:Y:S01]  /*1830*/  ULEA UR8, UR6, UR4, 0x3 ;  /* 0x0000000406087291 */ /* 0x000fe2000f8e18ff */
[----:B------:R-:W-:Y:S01]  /*1840*/  LOP3.LUT R15, R15, UR9, RZ, 0x3c, !PT ;  /* 0x000000090f0f7c12 */ /* 0x000fe2000f8e3cff */
[----:B------:R-:W-:Y:S02]  /*1850*/  USHF.L.U32 UR34, UR16, 0x7, URZ ;  /* 0x0000000710227899 */ /* 0x000fe400080006ff */
[----:B------:R-:W-:Y:S01]  /*1860*/  UIADD3.X UR27, UPT, UPT, URZ, UR23, URZ, UP1, !UPT ;  /* 0x00000017ff1b7290 */ /* 0x000fe20008ffe4ff */
[----:B-1----:R-:W-:Y:S01]  /*1870*/  SHF.L.U32 R2, R15, 0x1f, RZ ;  /* 0x0000001f0f027819 */ /* 0x002fe200000006ff */
[----:B------:R-:W-:Y:S02]  /*1880*/  UIADD3 UR32, UPT, UPT, UR32, 0x4400, URZ ;  /* 0x0000440020207890 */ /* 0x000fe4000fffe0ff */
[----:B------:R-:W-:Y:S01]  /*1890*/  UIADD3.X UR21, UPT, UPT, URZ, UR23, URZ, UP0, !UPT ;  /* 0x00000017ff157290 */ /* 0x000fe200087fe4ff */
[----:B------:R1:W1:Y:S01]  /*18a0*/  SYNCS.PHASECHK.TRANS64.TRYWAIT P0, [UR8+0x28], R2 ;  /* 0x00002802ff0075a7 */ /* 0x0002620008001108 */
[----:B------:R-:W-:Y:S01]  /*18b0*/  ULEA UR8, UR17, UR4, 0xe ;  /* 0x0000000411087291 */ /* 0x000fe2000f8e70ff */
[----:B------:R-:W-:Y:S01]  /*18c0*/  UMOV UR18, 0x0 ;  /* 0x0000000000127882 */ /* 0x000fe20000000000 */
[----:B------:R-:W-:-:S02]  /*18d0*/  UMOV UR19, 0x10000000 ;  /* 0x1000000000137882 */ /* 0x000fc40000000000 */
[----:B------:R-:W-:Y:S01]  /*18e0*/  UIADD3 UR8, UPT, UPT, UR8, 0xe400, URZ ;  /* 0x0000e40008087890 */ /* 0x000fe2000fffe0ff */
[----:B------:R1:W-:Y:S01]  /*18f0*/  UTMALDG.3D [UR32], [UR26], desc[UR18] ;  /* 0x000012201a0075b4 */ /* 0x0003e20008011000 */
[----:B------:R-:W-:Y:S01]  /*1900*/  UMOV UR12, UR36 ;  /* 0x00000024000c7c82 */ /* 0x000fe20008000000 */
[----:B------:R-:W-:Y:S01]  /*1910*/  UMOV UR9, UR33 ;  /* 0x0000002100097c82 */ /* 0x000fe20008000000 */
[----:B------:R-:W-:Y:S01]  /*1920*/  UMOV UR10, UR34 ;  /* 0x00000022000a7c82 */ /* 0x000fe20008000000 */
[----:B------:R-:W-:Y:S01]  /*1930*/  UIADD3 UR16, UPT, UPT, UR16, 0x1, URZ ;  /* 0x0000000110107890 */ /* 0x000fe2000fffe0ff */
[----:B------:R-:W-:Y:S01]  /*1940*/  UMOV UR24, UR5 ;  /* 0x0000000500187c82 */ /* 0x000fe20008000000 */
[----:B------:R-:W-:Y:S02]  /*1950*/  UMOV UR17, UR6 ;  /* 0x0000000600117c82 */ /* 0x000fe40008000000 */
[----:B------:R1:W-:Y:S01]  /*1960*/  UTMALDG.3D [UR8], [UR20], desc[UR18] ;  /* 0x00001208140075b4 */ /* 0x0003e20008011000 */
[----:B------:R-:W-:-:S09]  /*1970*/  UISETP.NE.AND UP0, UPT, UR16, UR5, UPT ;  /* 0x000000051000728c */ /* 0x000fd2000bf05270 */
[----:B------:R-:W-:Y:S05]  /*1980*/  BRA.U UP0, `(.L_x_25) ;  /* 0xfffffffd00607547 */ /* 0x000fea000b83ffff */
.L_x_20:
[----:B-1----:R-:W-:Y:S01]  /*1990*/  ULEA UR8, UR6, UR4, 0x3 ;  /* 0x0000000406087291 */ /* 0x002fe2000f8e18ff */
[----:B------:R-:W-:Y:S01]  /*19a0*/  SHF.L.U32 R2, R15, 0x1f, RZ ;  /* 0x0000001f0f027819 */ /* 0x000fe200000006ff */
[----:B------:R-:W-:Y:S01]  /*19b0*/  @!P1 SYNCS.ARRIVE.TRANS64.A1T0 RZ, [UR4+0x78], RZ ;  /* 0x000078ffffff99a7 */ /* 0x000fe20008100004 */
[----:B------:R-:W-:-:S06]  /*19c0*/  UISETP.GT.AND UP0, UPT, UR15, UR14, UPT ;  /* 0x0000000e0f00728c */ /* 0x000fcc000bf04270 */
[----:B--2---:R1:W2:Y:S03]  /*19d0*/  SYNCS.PHASECHK.TRANS64.TRYWAIT P0, [UR8+0x28], R2 ;  /* 0x00002802ff0075a7 */ /* 0x0042a60008001108 */
[----:B------:R-:W-:Y:S05]  /*19e0*/  BRA.U !UP0, `(.L_x_26) ;  /* 0x0000000108ac7547 */ /* 0x000fea000b800000 */
[----:B------:R-:W-:Y:S01]  /*19f0*/  UIADD3 UR21, UPT, UPT, UR7, UR24, URZ ;  /* 0x0000001807157290 */ /* 0x000fe2000fffe0ff */
[----:B------:R-:W-:-:S11]  /*1a00*/  UMOV UR25, UR6 ;  /* 0x0000000600197c82 */ /* 0x000fd60008000000 */
.L_x_31:
[----:B-1----:R-:W-:Y:S01]  /*1a10*/  ULEA UR17, UR25, UR4, 0x3 ;  /* 0x0000000419117291 */ /* 0x002fe2000f8e18ff */
[----:B--2---:R-:W-:Y:S01]  /*1a20*/  @!P5 MOV R3, 0x6000 ;  /* 0x000060000003d802 */ /* 0x004fe20000000f00 */
[----:B--2---:R-:W-:Y:S10]  /*1a30*/  @P0 BRA `(.L_x_27) ;  /* 0x00000000000c0947 */ /* 0x004ff40003800000 */
[----:B------:R-:W-:-:S04]  /*1a40*/  SHF.L.U32 R5, R15, 0x1f, RZ ;  /* 0x0000001f0f057819 */ /* 0x000fc800000006ff */
[----:B------:R-:W2:Y:S02]  /*1a50*/  SYNCS.PHASECHK.TRANS64.TRYWAIT P0, [UR17+0x28], R5 ;  /* 0x00002805ff0075a7 */ /* 0x000ea40008001111 */
[----:B--2---:R-:W-:Y:S05]  /*1a60*/  @!P0 BRA `(.L_x_28) ;  /* 0x0000005800248947 */ /* 0x004fea0003800000 */
.L_x_27:
[----:B------:R2:W-:Y:S01]  /*1a70*/  @!P5 SYNCS.ARRIVE.TRANS64 RZ, [UR17], R3 ;  /* 0x00000003ffffd9a7 */ /* 0x0005e20008000011 */
[----:B------:R-:W-:Y:S04]  /*1a80*/  BSSY.RECONVERGENT B0, `(.L_x_29) ;  /* 0x0000003000007945 */ /* 0x000fe80003800200 */
[----:B------:R-:W-:Y:S05]  /*1a90*/  @P4 BRA `(.L_x_30) ;  /* 0x0000000000044947 */ /* 0x000fea0003800000 */
[----:B------:R-:W-:Y:S05]  /*1aa0*/  BPT.TRAP 0x1 ;  /* 0x000000040000795c */ /* 0x000fea0000300000 */
.L_x_30:
[----:B------:R-:W-:Y:S05]  /*1ab0*/  BSYNC.RECONVERGENT B0 ;  /* 0x0000000000007941 */ /* 0x000fea0003800200 */
.L_x_29:
        /* <DEDUP_REMOVED lines=10> */
[----:B------:R-:W-:Y:S01]  /*1b60*/  UIADD3 UR16, UPT, UPT, UR16, 0x4400, URZ ;  /* 0x0000440010107890 */ /* 0x000fe2000fffe0ff */
[----:B-1----:R-:W-:Y:S01]  /*1b70*/  SHF.L.U32 R2, R15, 0x1f, RZ ;  /* 0x0000001f0f027819 */ /* 0x002fe200000006ff */
[----:B------:R-:W-:Y:S02]  /*1b80*/  UIADD3.X UR31, UPT, UPT, URZ, UR23, URZ, UP1, !UPT ;  /* 0x00000017ff1f7290 */ /* 0x000fe40008ffe4ff */
[----:B------:R-:W-:Y:S01]  /*1b90*/  UIADD3.X UR29, UPT, UPT, URZ, UR23, URZ, UP0, !UPT ;  /* 0x00000017ff1d7290 */ /* 0x000fe200087fe4ff */
[----:B------:R1:W1:Y:S01]  /*1ba0*/  SYNCS.PHASECHK.TRANS64.TRYWAIT P0, [UR8+0x28], R2 ;  /* 0x00002802ff0075a7 */ /* 0x0002620008001108 */
[----:B------:R-:W-:Y:S01]  /*1bb0*/  ULEA UR8, UR25, UR4, 0xe ;  /* 0x0000000419087291 */ /* 0x000fe2000f8e70ff */
[----:B------:R-:W-:Y:S01]  /*1bc0*/  UMOV UR26, 0x0 ;  /* 0x00000000001a7882 */ /* 0x000fe20000000000 */
[----:B------:R-:W-:-:S02]  /*1bd0*/  UMOV UR27, 0x10000000 ;  /* 0x10000000001b7882 */ /* 0x000fc40000000000 */
[----:B------:R-:W-:Y:S01]  /*1be0*/  UIADD3 UR8, UPT, UPT, UR8, 0xe400, URZ ;  /* 0x0000e40008087890 */ /* 0x000fe2000fffe0ff */
[----:B------:R-:W-:Y:S01]  /*1bf0*/  UMOV UR19, UR35 ;  /* 0x0000002300137c82 */ /* 0x000fe20008000000 */
[----:B------:R-:W-:Y:S01]  /*1c00*/  UMOV UR20, UR36 ;  /* 0x0000002400147c82 */ /* 0x000fe20008000000 */
[----:B------:R-:W-:Y:S01]  /*1c10*/  UMOV UR12, UR36 ;  /* 0x00000024000c7c82 */ /* 0x000fe20008000000 */
[----:B------:R-:W-:Y:S01]  /*1c20*/  UMOV UR9, UR17 ;  /* 0x0000001100097c82 */ /* 0x000fe20008000000 */
[----:B------:R-:W-:Y:S01]  /*1c30*/  UMOV UR10, UR18 ;  /* 0x00000012000a7c82 */ /* 0x000fe20008000000 */
[----:B------:R1:W-:Y:S01]  /*1c40*/  UTMALDG.3D [UR16], [UR30], desc[UR26] ;  /* 0x00001a101e0075b4 */ /* 0x0003e20008011000 */
[----:B------:R-:W-:Y:S01]  /*1c50*/  UIADD3 UR24, UPT, UPT, UR24, 0x1, URZ ;  /* 0x0000000118187890 */ /* 0x000fe2000fffe0ff */
[----:B------:R-:W-:-:S03]  /*1c60*/  UMOV UR25, UR6 ;  /* 0x0000000600197c82 */ /* 0x000fc60008000000 */
[----:B------:R-:W-:Y:S01]  /*1c70*/  UISETP.NE.AND UP0, UPT, UR24, UR21, UPT ;  /* 0x000000151800728c */ /* 0x000fe2000bf05270 */
[----:B------:R1:W-:Y:S08]  /*1c80*/  UTMALDG.3D [UR8], [UR28], desc[UR26] ;  /* 0x00001a081c0075b4 */ /* 0x0003f00008011000 */
[----:B------:R-:W-:Y:S05]  /*1c90*/  BRA.U UP0, `(.L_x_31) ;  /* 0xfffffffd005c7547 */ /* 0x000fea000b83ffff */
.L_x_26:
[----:B-1----:R-:W-:Y:S01]  /*1ca0*/  LEA R2, R14, UR4, 0x3 ;  /* 0x000000040e027c11 */ /* 0x002fe2000f8e18ff */
[----:B------:R-:W-:Y:S01]  /*1cb0*/  NOP ;  /* 0x0000000000007918 */ /* 0x000fe20000000000 */
[----:B--2---:R-:W-:Y:S02]  /*1cc0*/  SHF.L.U32 R3, R12, 0x1f, RZ ;  /* 0x0000001f0c037819 */ /* 0x004fe400000006ff */
[----:B------:R-:W-:Y:S02]  /*1cd0*/  LEA R4, R14, UR4, 0x4 ;  /* 0x000000040e047c11 */ /* 0x000fe4000f8e20ff */
[----:B------:R-:W1:Y:S02]  /*1ce0*/  SYNCS.PHASECHK.TRANS64.TRYWAIT P0, [R2+URZ+0x80], R3 ;  /* 0x00008003020075a7 */ /* 0x000e6400080011ff */
[----:B-1----:R-:W-:Y:S05]  /*1cf0*/  @!P0 BRA `(.L_x_32) ;  /* 0x0000005400988947 */ /* 0x002fea0003800000 */
.L_x_109:
[----:B------:R-:W2:Y:S01]  /*1d00*/  LDS.128 R4, [R4+0x110] ;  /* 0x0001100004047984 */ /* 0x000ea20000000c00 */
[----:B---3--:R-:W-:Y:S01]  /*1d10*/  ISETP.GE.AND P0, PT, R40, 0x1, PT ;  /* 0x000000012800780c */ /* 0x008fe20003f06270 */
[----:B-1----:R-:W-:Y:S01]  /*1d20*/  VIADD R2, R2, 0x90 ;  /* 0x0000009002027836 */ /* 0x002fe20000000000 */
[----:B------:R-:W-:Y:S01]  /*1d30*/  @!PT LDS RZ, [RZ] ;  /* 0x00000000fffff984 */ /* 0x000fe20000000800 */
[----:B------:R-:W-:Y:S01]  /*1d40*/  @!PT LDS RZ, [RZ] ;  /* 0x00000000fffff984 */ /* 0x000fe20000000800 */
[----:B------:R-:W-:Y:S01]  /*1d50*/  @!PT LDS RZ, [RZ] ;  /* 0x00000000fffff984 */ /* 0x000fe20000000800 */
[----:B------:R-:W-:Y:S01]  /*1d60*/  @!PT LDS RZ, [RZ] ;  /* 0x00000000fffff984 */ /* 0x000fe20000000800 */
[----:B------:R1:W-:Y:S06]  /*1d70*/  MEMBAR.ALL.CTA ;  /* 0x0000000000007992 */ /* 0x0003ec0000008000 */
[----:B-1----:R-:W1:Y:S01]  /*1d80*/  FENCE.VIEW.ASYNC.S ;  /* 0x00000000000073c6 */ /* 0x002e620000000000 */
[----:B------:R-:W-:-:S04]  /*1d90*/  PRMT R2, RZ, 0x654, R2 ;  /* 0x00000654ff027816 */ /* 0x000fc80000000002 */
[----:B-1----:R1:W-:Y:S01]  /*1da0*/  SYNCS.ARRIVE.TRANS64.RED.A1T0 RZ, [R2+URZ], RZ ;  /* 0x000000ff02ff79a7 */ /* 0x0023e200081004ff */
[----:B--2---:R-:W-:-:S13]  /*1db0*/  LOP3.LUT P2, RZ, R6, 0x1, RZ, 0xc0, !PT ;  /* 0x0000000106ff7812 */ /* 0x004fda000784c0ff */
[----:B------:R-:W-:Y:S01]  /*1dc0*/  @P2 SHF.R.U32.HI R3, RZ, 0x10, R5 ;  /* 0x00000010ff032819 */ /* 0x000fe20000011605 */
[----:B------:R-:W-:Y:S01]  /*1dd0*/  VOTEU.ANY UP0, P2 ;  /* 0x0000000000ff7886 */ /* 0x000fe20001000100 */
[----:B------:R-:W-:Y:S02]  /*1de0*/  @P2 MOV R13, R4 ;  /* 0x00000004000d2202 */ /* 0x000fe40000000f00 */
[----:B------:R-:W-:Y:S02]  /*1df0*/  @P2 R2UR.BROADCAST UR8, R3 ;  /* 0x00000000030822ca */ /* 0x000fe400008e0000 */
[----:B------:R-:W-:-:S11]  /*1e00*/  @P2 LOP3.LUT R11, R5, 0xffff, RZ, 0xc0, !PT ;  /* 0x0000ffff050b2812 */ /* 0x000fd600078ec0ff */
[----:B------:R-:W-:Y:S01]  /*1e10*/  @UP0 UMOV UR36, UR8 ;  /* 0x0000000800240c82 */ /* 0x000fe20008000000 */
[----:B-1----:R-:W-:Y:S05]  /*1e20*/  @!P0 BRA `(.L_x_33) ;  /* 0x0000000000b88947 */ /* 0x002fea0003800000 */
[----:B------:R-:W4:Y:S01]  /*1e30*/  LDC.64 R4, c[0x0][0xb18] ;  /* 0x0002c600ff047b82 */ /* 0x000f220000000a00 */
[----:B------:R-:W-:-:S07]  /*1e40*/  ISETP.NE.AND P3, PT, R40, 0x1, PT ;  /* 0x000000012800780c */ /* 0x000fce0003f65270 */
[----:B------:R-:W1:Y:S08]  /*1e50*/  LDC.64 R6, c[0x0][0xb10] ;  /* 0x0002c400ff067b82 */ /* 0x000e700000000a00 */
[----:B------:R-:W2:Y:S08]  /*1e60*/  LDC R16, c[0x0][0xb20] ;  /* 0x0002c800ff107b82 */ /* 0x000eb00000000800 */
[----:B------:R-:W3:Y:S01]  /*1e70*/  LDC R18, c[0x0][0xb0c] ;  /* 0x0002c300ff127b82 */ /* 0x000ee20000000800 */
[----:B----4-:R-:W-:Y:S01]  /*1e80*/  IMAD.HI.U32 R17, R0, R5, RZ ;  /* 0x0000000500117227 */ /* 0x010fe200078e00ff */
[----:B------:R-:W-:-:S03]  /*1e90*/  ISETP.NE.AND P0, PT, R4, 0x1, PT ;  /* 0x000000010400780c */ /* 0x000fc60003f05270 */
[----:B------:R-:W-:-:S03]  /*1ea0*/  IMAD.HI.U32 R5, R11, R5, RZ ;  /* 0x000000050b057227 */ /* 0x000fc600078e00ff */
[----:B------:R-:W4:Y:S01]  /*1eb0*/  LDC.64 R2, c[0x0][0xb28] ;  /* 0x0002ca00ff027b82 */ /* 0x000f220000000a00 */
[----:B-1----:R-:W-:-:S04]  /*1ec0*/  IMAD.HI.U32 R20, R9, R6, RZ ;  /* 0x0000000609147227 */ /* 0x002fc800078e00ff */
[----:B------:R-:W-:Y:S01]  /*1ed0*/  IMAD.HI.U32 R22, R13, R6, RZ ;  /* 0x000000060d167227 */ /* 0x000fe200078e00ff */
[----:B------:R-:W-:Y:S02]  /*1ee0*/  SHF.R.U32.HI R20, RZ, R7, R20 ;  /* 0x00000007ff147219 */ /* 0x000fe40000011614 */
[-C--:B--2---:R-:W-:Y:S02]  /*1ef0*/  SHF.R.U32.HI R17, RZ, R16.reuse, R17 ;  /* 0x00000010ff117219 */ /* 0x084fe40000011611 */
[----:B------:R-:W-:Y:S02]  /*1f00*/  SHF.R.U32.HI R16, RZ, R16, R5 ;  /* 0x00000010ff107219 */ /* 0x000fe40000011605 */
[----:B------:R-:W-:Y:S02]  /*1f10*/  SEL R17, R0, R17, !P0 ;  /* 0x0000001100117207 */ /* 0x000fe40004000000 */
[----:B------:R-:W-:Y:S02]  /*1f20*/  SHF.R.U32.HI R22, RZ, R7, R22 ;  /* 0x00000007ff167219 */ /* 0x000fe40000011616 */
[----:B---3--:R-:W-:-:S02]  /*1f30*/  ISETP.NE.AND P1, PT, R18, 0x1, PT ;  /* 0x000000011200780c */ /* 0x008fc40003f25270 */
[----:B------:R-:W-:Y:S02]  /*1f40*/  SEL R5, R11, R16, !P0 ;  /* 0x000000100b057207 */ /* 0x000fe40004000000 */
[----:B------:R-:W-:Y:S02]  /*1f50*/  SEL R19, R9, R20, !P1 ;  /* 0x0000001409137207 */ /* 0x000fe40004800000 */
[----:B------:R-:W-:Y:S01]  /*1f60*/  SEL R7, R13, R22, !P1 ;  /* 0x000000160d077207 */ /* 0x000fe20004800000 */
[----:B----4-:R-:W-:-:S04]  /*1f70*/  IMAD.HI.U32 R20, R17, R2, RZ ;  /* 0x0000000211147227 */ /* 0x010fc800078e00ff */
[----:B------:R-:W-:Y:S01]  /*1f80*/  IMAD.HI.U32 R6, R19, R2, RZ ;  /* 0x0000000213067227 */ /* 0x000fe200078e00ff */
[----:B------:R-:W-:-:S04]  /*1f90*/  @P3 SHF.R.U32.HI R17, RZ, R3, R20 ;  /* 0x00000003ff113219 */ /* 0x000fc80000011614 */
        /* <DEDUP_REMOVED lines=8> */
[----:B------:R-:W-:-:S04]  /*2020*/  @!P0 IMAD.HI.U32 R16, R7, R2, RZ ;  /* 0x0000000207108227 */ /* 0x000fc800078e00ff */
[----:B------:R-:W-:Y:S01]  /*2030*/  IMAD.MOV R2, RZ, RZ, -R6 ;  /* 0x000000ffff027224 */ /* 0x000fe200078e0a06 */
[----:B------:R-:W-:-:S03]  /*2040*/  @!P0 SHF.R.U32.HI R16, RZ, R3, R16 ;  /* 0x00000003ff108219 */ /* 0x000fc60000011610 */
[----:B------:R-:W-:Y:S01]  /*2050*/  IMAD R2, R40, R2, R5 ;  /* 0x0000000228027224 */ /* 0x000fe200078e0205 */
[----:B------:R-:W-:Y:S02]  /*2060*/  @!P0 SEL R3, R7, R16, !P3 ;  /* 0x0000001007038207 */ /* 0x000fe40005800000 */
[----:B------:R-:W-:-:S03]  /*2070*/  IADD3 R16, PT, PT, -R5, RZ, RZ ;  /* 0x000000ff05107210 */ /* 0x000fc60007ffe1ff */
[--C-:B------:R-:W-:Y:S02]  /*2080*/  @!P0 IMAD.IADD R6, R6, 0x1, -R3.reuse ;  /* 0x0000000106068824 */ /* 0x100fe400078e0a03 */
[----:B------:R-:W-:Y:S01]  /*2090*/  @!P0 IMAD R3, R2, R19, R3 ;  /* 0x0000001302038224 */ /* 0x000fe200078e0203 */
[----:B------:R-:W-:Y:S01]  /*20a0*/  IADD3 R2, PT, PT, -R7, RZ, RZ ;  /* 0x000000ff07027210 */ /* 0x000fe20007ffe1ff */
[----:B------:R-:W-:Y:S02]  /*20b0*/  @!P0 IMAD R5, R40, R6, R7 ;  /* 0x0000000628058224 */ /* 0x000fe400078e0207 */
[----:B------:R-:W-:Y:S02]  /*20c0*/  IMAD R11, R4, R16, R11 ;  /* 0x00000010040b7224 */ /* 0x000fe400078e020b */
[----:B------:R-:W-:Y:S02]  /*20d0*/  @!P0 IMAD.MOV.U32 R7, RZ, RZ, R3 ;  /* 0x000000ffff078224 */ /* 0x000fe400078e0003 */
[----:B------:R-:W-:-:S02]  /*20e0*/  IMAD R2, R18, R2, R13 ;  /* 0x0000000212027224 */ /* 0x000fc400078e020d */
[----:B------:R-:W-:Y:S02]  /*20f0*/  IMAD R11, R5, R4, R11 ;  /* 0x00000004050b7224 */ /* 0x000fe400078e020b */
[----:B------:R-:W-:Y:S02]  /*2100*/  IMAD R13, R7, R18, R2 ;  /* 0x00000012070d7224 */ /* 0x000fe400078e0202 */
.L_x_33:
[----:B------:R-:W1:Y:S02]  /*2110*/  LDCU UR8, c[0x0][0xb30] ;  /* 0x00016600ff0877ac */ /* 0x000e640008000800 */
[----:B-1----:R-:W-:-:S09]  /*2120*/  UISETP.NE.AND UP0, UPT, UR8, 0x1, UPT ;  /* 0x000000010800788c */ /* 0x002fd2000bf05270 */
[----:B------:R-:W-:Y:S05]  /*2130*/  BRA.U UP0, `(.L_x_34) ;  /* 0x0000000100407547 */ /* 0x000fea000b800000 */
[----:B------:R-:W1:Y:S08]  /*2140*/  LDC.64 R4, c[0x0][0xb10] ;  /* 0x0002c400ff047b82 */ /* 0x000e700000000a00 */
[----:B------:R-:W2:Y:S08]  /*2150*/  LDC.64 R2, c[0x0][0xb18] ;  /* 0x0002c600ff027b82 */ /* 0x000eb00000000a00 */
[----:B------:R-:W3:Y:S08]  /*2160*/  LDC R6, c[0x0][0xb20] ;  /* 0x0002c800ff067b82 */ /* 0x000ef00000000800 */
[----:B------:R-:W4:Y:S01]  /*2170*/  LDC R16, c[0x0][0xb0c] ;  /* 0x0002c300ff107b82 */ /* 0x000f220000000800 */
[----:B-1----:R-:W-:-:S05]  /*2180*/  IMAD.HI.U32 R4, R13, R4, RZ ;  /* 0x000000040d047227 */ /* 0x002fca00078e00ff */
[----:B------:R-:W-:Y:S01]  /*2190*/  SHF.R.U32.HI R4, RZ, R5, R4 ;  /* 0x00000005ff047219 */ /* 0x000fe20000011604 */
[----:B--2---:R-:W-:Y:S01]  /*21a0*/  IMAD.HI.U32 R3, R11, R3, RZ ;  /* 0x000000030b037227 */ /* 0x004fe200078e00ff */
[----:B------:R-:W-:-:S04]  /*21b0*/  ISETP.NE.AND P0, PT, R2, 0x1, PT ;  /* 0x000000010200780c */ /* 0x000fc80003f05270 */
[----:B---3--:R-:W-:-:S04]  /*21c0*/  SHF.R.U32.HI R6, RZ, R6, R3 ;  /* 0x00000006ff067219 */ /* 0x008fc80000011603 */
[----:B------:R-:W-:Y:S02]  /*21d0*/  SEL R3, R11, R6, !P0 ;  /* 0x000000060b037207 */ /* 0x000fe40004000000 */
[----:B----4-:R-:W-:-:S04]  /*21e0*/  ISETP.NE.AND P1, PT, R16, 0x1, PT ;  /* 0x000000011000780c */ /* 0x010fc80003f25270 */
[----:B------:R-:W-:-:S05]  /*21f0*/  SEL R4, R13, R4, !P1 ;  /* 0x000000040d047207 */ /* 0x000fca0004800000 */
[----:B------:R-:W-:Y:S02]  /*2200*/  IMAD.IADD R5, R3, 0x1, -R4 ;  /* 0x0000000103057824 */ /* 0x000fe400078e0a04 */
[----:B------:R-:W-:Y:S02]  /*2210*/  IMAD.IADD R3, R4, 0x1, -R3 ;  /* 0x0000000104037824 */ /* 0x000fe400078e0a03 */
[----:B------:R-:W-:Y:S02]  /*2220*/  IMAD R13, R5, R16, R13 ;  /* 0x00000010050d7224 */ /* 0x000fe400078e020d */
[----:B------:R-:W-:-:S07]  /*2230*/  IMAD R11, R3, R2, R11 ;  /* 0x00000002030b7224 */ /* 0x000fce00078e020b */
.L_x_34:
[----:B------:R-:W-:Y:S01]  /*2240*/  VIADD R14, R14, 0x1 ;  /* 0x000000010e0e7836 */ /* 0x000fe20000000000 */
[----:B------:R-:W-:Y:S01]  /*2250*/  PLOP3.LUT P1, PT, PT, PT, PT, 0x80, 0x8 ;  /* 0x000000000008781c */ /* 0x000fe20003f2f070 */
[----:B------:R-:W-:Y:S02]  /*2260*/  IMAD.IADD R21, R13, 0x1, R96 ;  /* 0x000000010d157824 */ /* 0x000fe400078e0260 */
[----:B------:R-:W-:Y:S01]  /*2270*/  IMAD.IADD R20, R11, 0x1, R94 ;  /* 0x000000010b147824 */ /* 0x000fe200078e025e */
[----:B------:R-:W-:-:S04]  /*2280*/  ISETP.NE.AND P0, PT, R14, 0x2, PT ;  /* 0x000000020e00780c */ /* 0x000fc80003f05270 */
[----:B------:R-:W-:Y:S02]  /*2290*/  SEL R3, RZ, 0x1, P0 ;  /* 0x00000001ff037807 */ /* 0x000fe40000000000 */
[----:B------:R-:W-:Y:S02]  /*22a0*/  SEL R14, R14, RZ, P0 ;  /* 0x000000ff0e0e7207 */ /* 0x000fe40000000000 */
[----:B------:R-:W-:Y:S01]  /*22b0*/  LOP3.LUT R12, R12, R3, RZ, 0x3c, !PT ;  /* 0x000000030c0c7212 */ /* 0x000fe200078e3cff */
[----:B------:R-:W-:Y:S06]  /*22c0*/  @P2 BRA `(.L_x_35) ;  /* 0xfffffff000982947 */ /* 0x000fec000383ffff */
[----:B------:R-:W-:Y:S01]  /*22d0*/  UIADD3 UR4, UPT, UPT, UR4, 0x28, URZ ;  /* 0x0000002804047890 */ /* 0x000fe2000fffe0ff */
[----:B------:R-:W-:-:S03]  /*22e0*/  SHF.L.U32 R3, R15, 0x1f, RZ ;  /* 0x0000001f0f037819 */ /* 0x000fc600000006ff */
[----:B------:R-:W-:-:S09]  /*22f0*/  ULEA UR5, UR6, UR4, 0x3 ;  /* 0x0000000406057291 */ /* 0x000fd2000f8e18ff */
[----:B------:R-:W1:Y:S02]  /*2300*/  SYNCS.PHASECHK.TRANS64.TRYWAIT P0, [UR5], R3 ;  /* 0x00000003ff0075a7 */ /* 0x000e640008001105 */
[----:B-1----:R-:W-:Y:S05]  /*2310*/  @!P0 BRA `(.L_x_36) ;  /* 0x0000005000248947 */ /* 0x002fea0003800000 */
.L_x_111:
[----:B------:R-:W-:-:S04]  /*2320*/  UIADD3 UR6, UPT, UPT, UR6, 0x1, URZ ;  /* 0x0000000106067890 */ /* 0x000fc8000fffe0ff */
[----:B------:R-:W-:-:S04]  /*2330*/  UISETP.NE.AND UP0, UPT, UR6, 0x5, UPT ;  /* 0x000000050600788c */ /* 0x000fc8000bf05270 */
[----:B------:R-:W-:Y:S02]  /*2340*/  USEL UR7, URZ, 0x1, UP0 ;  /* 0x00000001ff077887 */ /* 0x000fe40008000000 */
[----:B------:R-:W-:-:S04]  /*2350*/  USEL UR6, UR6, URZ, UP0 ;  /* 0x000000ff06067287 */ /* 0x000fc80008000000 */
[----:B------:R-:W-:Y:S01]  /*2360*/  ULEA UR5, UR6, UR4, 0x3 ;  /* 0x0000000406057291 */ /* 0x000fe2000f8e18ff */
[----:B------:R-:W-:-:S04]  /*2370*/  LOP3.LUT R2, R15, UR7, RZ, 0x3c, !PT ;  /* 0x000000070f027c12 */ /* 0x000fc8000f8e3cff */
[----:B-1----:R-:W-:-:S04]  /*2380*/  SHF.L.U32 R3, R2, 0x1f, RZ ;  /* 0x0000001f02037819 */ /* 0x002fc800000006ff */
[----:B------:R-:W1:Y:S02]  /*2390*/  SYNCS.PHASECHK.TRANS64.TRYWAIT P0, [UR5], R3 ;  /* 0x00000003ff0075a7 */ /* 0x000e640008001105 */
[----:B-1----:R-:W-:Y:S05]  /*23a0*/  @!P0 BRA `(.L_x_37) ;  /* 0x0000005000188947 */ /* 0x002fea0003800000 */
.L_x_113:
        /* <DEDUP_REMOVED lines=9> */
.L_x_115:
        /* <DEDUP_REMOVED lines=9> */
.L_x_117:
[----:B------:R-:W-:-:S04]  /*24d0*/  UIADD3 UR6, UPT, UPT, UR6, 0x1, URZ ;  /* 0x0000000106067890 */ /* 0x000fc8000fffe0ff */
[----:B------:R-:W-:-:S04]  /*24e0*/  UISETP.NE.AND UP0, UPT, UR6, 0x5, UPT ;  /* 0x000000050600788c */ /* 0x000fc8000bf05270 */
[----:B------:R-:W-:Y:S02]  /*24f0*/  USEL UR5, URZ, 0x1, UP0 ;  /* 0x00000001ff057887 */ /* 0x000fe40008000000 */
[----:B------:R-:W-:-:S04]  /*2500*/  USEL UR6, UR6, URZ, UP0 ;  /* 0x000000ff06067287 */ /* 0x000fc80008000000 */
[----:B------:R-:W-:Y:S01]  /*2510*/  ULEA UR6, UR6, UR4, 0x3 ;  /* 0x0000000406067291 */ /* 0x000fe2000f8e18ff */
[----:B-1----:R-:W-:-:S04]  /*2520*/  LOP3.LUT R3, R2, UR5, RZ, 0x3c, !PT ;  /* 0x0000000502037c12 */ /* 0x002fc8000f8e3cff */
[----:B------:R-:W-:Y:S01]  /*2530*/  SHF.L.U32 R3, R3, 0x1f, RZ ;  /* 0x0000001f03037819 */ /* 0x000fe200000006ff */
[----:B----4-:R-:W-:-:S07]  /*2540*/  IMAD.U32 R0, RZ, RZ, UR6 ;  /* 0x00000006ff007e24 */ /* 0x010fce000f8e00ff */
.L_x_40:
[----:B-1----:R1:W2:Y:S02]  /*2550*/  SYNCS.PHASECHK.TRANS64.TRYWAIT P0, [R0+URZ], R3 ;  /* 0x00000003000075a7 */ /* 0x0022a400080011ff */
[----:B--2---:R-:W-:Y:S05]  /*2560*/  @!P0 NANOSLEEP.SYNCS 0x989680 ;  /* 0x009896800000895d */ /* 0x004fea0003900000 */
[----:B------:R-:W2:Y:S02]  /*2570*/  @!P0 SYNCS.PHASECHK.TRANS64 P0, [R0+URZ], R3 ;  /* 0x00000003000085a7 */ /* 0x000ea400080010ff */
[----:B--2---:R-:W-:Y:S05]  /*2580*/  @P0 EXIT ;  /* 0x000000000000094d */ /* 0x004fea0003800000 */
[----:B------:R-:W-:Y:S05]  /*2590*/  BRA `(.L_x_40) ;  /* 0xfffffffc00ec7947 */ /* 0x000fea000383ffff */
.L_x_17:
[----:B------:R-:W-:-:S04]  /*25a0*/  UISETP.NE.AND UP1, UPT, UR37, URZ, UPT ;  /* 0x000000ff2500728c */ /* 0x000fc8000bf25270 */
[----:B------:R-:W-:-:S09]  /*25b0*/  UISETP.NE.OR UP1, UPT, UR8, 0x1, UP1 ;  /* 0x000000010800788c */ /* 0x000fd20008f25670 */
[----:B------:R-:W-:Y:S05]  /*25c0*/  BRA.U UP1, `(.L_x_41) ;  /* 0x0000000501487547 */ /* 0x000fea000b800000 */
[----:B------:R-:W-:Y:S01]  /*25d0*/  ISETP.NE.AND P2, PT, R2, RZ, PT ;  /* 0x000000ff0200720c */ /* 0x000fe20003f45270 */
[----:B------:R-:W-:Y:S01]  /*25e0*/  IMAD.MOV.U32 R12, RZ, RZ, 0x1 ;  /* 0x00000001ff0c7424 */ /* 0x000fe200078e00ff */
[----:B------:R-:W-:Y:S02]  /*25f0*/  CS2R R10, SRZ ;  /* 0x00000000000a7805 */ /* 0x000fe4000001ff00 */
[----:B------:R-:W-:Y:S01]  /*2600*/  CS2R R8, SRZ ;  /* 0x0000000000087805 */ /* 0x000fe2000001ff00 */
[----:B------:R-:W-:Y:S01]  /*2610*/  UMOV UR4, 0x400 ;  /* 0x0000040000047882 */ /* 0x000fe20000000000 */
[----:B------:R-:W-:Y:S01]  /*2620*/  UMOV UR6, URZ ;  /* 0x000000ff00067c82 */ /* 0x000fe20008000000 */
[----:B------:R-:W-:-:S12]  /*2630*/  ULEA UR37, UR37, UR4, 0x18 ;  /* 0x0000000425257291 */ /* 0x000fd8000f8ec0ff */
.L_x_45:
[----:B------:R-:W-:Y:S02]  /*2640*/  LEA R0, R8, UR37, 0x3 ;  /* 0x0000002508007c11 */ /* 0x000fe4000f8e18ff */
[----:B------:R-:W-:-:S03]  /*2650*/  SHF.L.U32 R5, R9, 0x1f, RZ ;  /* 0x0000001f09057819 */ /* 0x000fc600000006ff */
[----:B------:R-:W-:Y:S01]  /*2660*/  VIADD R4, R0, 0xf0 ;  /* 0x000000f000047836 */ /* 0x000fe20000000000 */
[----:B------:R-:W1:Y:S02]  /*2670*/  SYNCS.PHASECHK.TRANS64.TRYWAIT P0, [R0+URZ+0xe0], R5 ;  /* 0x0000e005000075a7 */ /* 0x000e6400080011ff */
[----:B-1----:R-:W-:Y:S05]  /*2680*/  @!P0 BRA `(.L_x_42) ;  /* 0x0000004c00a88947 */ /* 0x002fea0003800000 */
.L_x_118:
[----:B------:R-:W-:Y:S01]  /*2690*/  ULEA UR5, UR6, UR37, 0x3 ;  /* 0x0000002506057291 */ /* 0x000fe2000f8e18ff */
[----:B------:R-:W-:Y:S02]  /*26a0*/  PRMT R4, RZ, 0x654, R4 ;  /* 0x00000654ff047816 */ /* 0x000fe40000000004 */
[----:B-1----:R-:W-:Y:S01]  /*26b0*/  SHF.L.U32 R5, R12, 0x1f, RZ ;  /* 0x0000001f0c057819 */ /* 0x002fe200000006ff */
[----:B------:R-:W-:Y:S01]  /*26c0*/  UIADD3 UR4, UPT, UPT, UR5, 0x80, URZ ;  /* 0x0000008005047890 */ /* 0x000fe2000fffe0ff */
[----:B------:R1:W-:Y:S05]  /*26d0*/  SYNCS.ARRIVE.TRANS64.RED.A1T0 RZ, [R4+URZ], RZ ;  /* 0x000000ff04ff79a7 */ /* 0x0003ea00081004ff */
[----:B------:R-:W-:Y:S01]  /*26e0*/  IMAD.U32 R7, RZ, RZ, UR4 ;  /* 0x00000004ff077e24 */ /* 0x000fe2000f8e00ff */
[----:B------:R-:W2:Y:S04]  /*26f0*/  SYNCS.PHASECHK.TRANS64.TRYWAIT P0, [UR5+0x90], R5 ;  /* 0x00009005ff0075a7 */ /* 0x000ea80008001105 */
[----:B------:R-:W-:Y:S01]  /*2700*/  PRMT R6, R2, 0x654, R7 ;  /* 0x0000065402067816 */ /* 0x000fe20000000007 */
[----:B-1----:R-:W-:Y:S01]  /*2710*/  @!P2 IMAD.MOV.U32 R4, RZ, RZ, 0x10 ;  /* 0x00000010ff04a424 */ /* 0x002fe200078e00ff */
[----:B--2---:R-:W-:Y:S06]  /*2720*/  @!P0 BRA `(.L_x_43) ;  /* 0x0000004c00948947 */ /* 0x004fec0003800000 */
.L_x_120:
[----:B------:R-:W-:Y:S01]  /*2730*/  ULEA UR4, UR6, UR37, 0x4 ;  /* 0x0000002506047291 */ /* 0x000fe2000f8e20ff */
[----:B------:R-:W-:Y:S01]  /*2740*/  SEL R3, R6, R3, !P2 ;  /* 0x0000000306037207 */ /* 0x000fe20005000000 */
[----:B------:R-:W-:Y:S01]  /*2750*/  UIADD3 UR5, UPT, UPT, UR5, 0x80, URZ ;  /* 0x0000008005057890 */ /* 0x000fe2000fffe0ff */
[----:B-1----:R-:W-:Y:S01]  /*2760*/  LEA R0, R11, UR37, 0x3 ;  /* 0x000000250b007c11 */ /* 0x002fe2000f8e18ff */
[----:B------:R-:W-:Y:S01]  /*2770*/  UIADD3 UR4, UPT, UPT, UR4, 0x110, URZ ;  /* 0x0000011004047890 */ /* 0x000fe2000fffe0ff */
[----:B------:R-:W-:Y:S01]  /*2780*/  SHF.L.U32 R5, R10, 0x1f, RZ ;  /* 0x0000001f0a057819 */ /* 0x000fe200000006ff */
[----:B------:R1:W-:Y:S01]  /*2790*/  @!P2 SYNCS.ARRIVE.TRANS64.RED RZ, [R3+URZ], R4 ;  /* 0x0000000403ffa9a7 */ /* 0x0003e200080004ff */
[----:B------:R-:W-:Y:S01]  /*27a0*/  UIADD3 UR6, UPT, UPT, UR6, 0x1, URZ ;  /* 0x0000000106067890 */ /* 0x000fe2000fffe0ff */
[----:B------:R-:W-:-:S03]  /*27b0*/  VIADD R8, R8, 0x1 ;  /* 0x0000000108087836 */ /* 0x000fc60000000000 */
[----:B------:R-:W-:Y:S02]  /*27c0*/  UISETP.NE.AND UP0, UPT, UR6, 0x2, UPT ;  /* 0x000000020600788c */ /* 0x000fe4000bf05270 */
[----:B------:R-:W-:Y:S06]  /*27d0*/  UGETNEXTWORKID.BROADCAST [UR4], [UR5] ;  /* 0x00000000040073ca */ /* 0x000fec0008000100 */
[----:B------:R-:W-:Y:S01]  /*27e0*/  USEL UR4, URZ, 0x1, UP0 ;  /* 0x00000001ff047887 */ /* 0x000fe20008000000 */
[----:B------:R-:W-:Y:S01]  /*27f0*/  ISETP.NE.AND P0, PT, R8, 0x2, PT ;  /* 0x000000020800780c */ /* 0x000fe20003f05270 */
[----:B------:R-:W-:Y:S01]  /*2800*/  USEL UR6, UR6, URZ, UP0 ;  /* 0x000000ff06067287 */ /* 0x000fe20008000000 */
[----:B------:R-:W2:Y:S03]  /*2810*/  SYNCS.PHASECHK.TRANS64.TRYWAIT P1, [R0+URZ+0x80], R5 ;  /* 0x00008005000075a7 */ /* 0x000ea600080211ff */
[----:B------:R-:W-:Y:S01]  /*2820*/  LOP3.LUT R12, R12, UR4, RZ, 0x3c, !PT ;  /* 0x000000040c0c7c12 */ /* 0x000fe2000f8e3cff */
[----:B-12---:R-:W-:Y:S07]  /*2830*/  @!P1 BRA `(.L_x_44) ;  /* 0x0000004c00689947 */ /* 0x006fee0003800000 */
.L_x_121:
[C---:B------:R-:W-:Y:S01]  /*2840*/  LEA R4, R11.reuse, UR37, 0x4 ;  /* 0x000000250b047c11 */ /* 0x040fe2000f8e20ff */
[----:B-1----:R-:W-:Y:S01]  /*2850*/  VIADD R0, R0, 0x90 ;  /* 0x0000009000007836 */ /* 0x002fe20000000000 */
[----:B------:R-:W-:Y:S01]  /*2860*/  SEL R8, R8, RZ, P0 ;  /* 0x000000ff08087207 */ /* 0x000fe20000000000 */
[----:B------:R-:W-:-:S03]  /*2870*/  VIADD R11, R11, 0x1 ;  /* 0x000000010b0b7836 */ /* 0x000fc60000000000 */
[----:B------:R-:W1:Y:S01]  /*2880*/  LDS.128 R4, [R4+0x110] ;  /* 0x0001100004047984 */ /* 0x000e620000000c00 */
[----:B------:R-:W-:Y:S02]  /*2890*/  PRMT R0, RZ, 0x654, R0 ;  /* 0x00000654ff007816 */ /* 0x000fe40000000000 */
[C---:B------:R-:W-:Y:S01]  /*28a0*/  ISETP.NE.AND P1, PT, R11.reuse, 0x2, PT ;  /* 0x000000020b00780c */ /* 0x040fe20003f25270 */
[----:B------:R-:W-:Y:S01]  /*28b0*/  @!PT LDS RZ, [RZ] ;  /* 0x00000000fffff984 */ /* 0x000fe20000000800 */
[----:B------:R-:W-:Y:S01]  /*28c0*/  @!PT LDS RZ, [RZ] ;  /* 0x00000000fffff984 */ /* 0x000fe20000000800 */
[----:B------:R-:W-:Y:S01]  /*28d0*/  @!PT LDS RZ, [RZ] ;  /* 0x00000000fffff984 */ /* 0x000fe20000000800 */
[----:B------:R-:W-:Y:S01]  /*28e0*/  @!PT LDS RZ, [RZ] ;  /* 0x00000000fffff984 */ /* 0x000fe20000000800 */
[----:B------:R2:W-:Y:S06]  /*28f0*/  MEMBAR.ALL.CTA ;  /* 0x0000000000007992 */ /* 0x0005ec0000008000 */
[----:B--2---:R-:W2:Y:S01]  /*2900*/  FENCE.VIEW.ASYNC.S ;  /* 0x00000000000073c6 */ /* 0x004ea20000000000 */
[----:B------:R-:W-:Y:S01]  /*2910*/  SEL R11, R11, RZ, P1 ;  /* 0x000000ff0b0b7207 */ /* 0x000fe20000800000 */
[----:B--2---:R2:W-:Y:S01]  /*2920*/  SYNCS.ARRIVE.TRANS64.RED.A1T0 RZ, [R0+URZ], RZ ;  /* 0x000000ff00ff79a7 */ /* 0x0045e200081004ff */
[----:B-1----:R-:W-:-:S02]  /*2930*/  LOP3.LUT P3, RZ, R6, 0x1, RZ, 0xc0, !PT ;  /* 0x0000000106ff7812 */ /* 0x002fc4000786c0ff */
[----:B------:R-:W-:-:S04]  /*2940*/  SEL R5, RZ, 0x1, P1 ;  /* 0x00000001ff057807 */ /* 0x000fc80000800000 */
[----:B------:R-:W-:Y:S02]  /*2950*/  LOP3.LUT R10, R10, R5, RZ, 0x3c, !PT ;  /* 0x000000050a0a7212 */ /* 0x000fe400078e3cff */
[----:B--2---:R-:W-:-:S04]  /*2960*/  SEL R0, RZ, 0x1, P0 ;  /* 0x00000001ff007807 */ /* 0x004fc80000000000 */
[----:B------:R-:W-:Y:S01]  /*2970*/  LOP3.LUT R9, R9, R0, RZ, 0x3c, !PT ;  /* 0x0000000009097212 */ /* 0x000fe200078e3cff */
[----:B------:R-:W-:Y:S06]  /*2980*/  @P3 BRA `(.L_x_45) ;  /* 0xfffffffc002c3947 */ /* 0x000fec000383ffff */
[----:B------:R-:W-:Y:S01]  /*2990*/  ULEA UR5, UR6, UR37, 0x3 ;  /* 0x0000002506057291 */ /* 0x000fe2000f8e18ff */
[----:B------:R-:W-:-:S08]  /*29a0*/  SHF.L.U32 R3, R12, 0x1f, RZ ;  /* 0x0000001f0c037819 */ /* 0x000fd000000006ff */
[----:B------:R-:W1:Y:S02]  /*29b0*/  SYNCS.PHASECHK.TRANS64 P0, [UR5+0x90], R3 ;  /* 0x00009003ff0075a7 */ /* 0x000e640008001005 */
[----:B-1----:R-:W-:Y:S05]  /*29c0*/  @P0 BRA `(.L_x_46) ;  /* 0x0000000000080947 */ /* 0x002fea0003800000 */
[----:B------:R-:W1:Y:S02]  /*29d0*/  SYNCS.PHASECHK.TRANS64.TRYWAIT P0, [UR5+0x90], R3 ;  /* 0x00009003ff0075a7 */ /* 0x000e640008001105 */
[----:B-1----:R-:W-:Y:S05]  /*29e0*/  @!P0 BRA `(.L_x_47) ;  /* 0x0000004c00108947 */ /* 0x002fea0003800000 */
.L_x_46:
[----:B------:R-:W-:-:S04]  /*29f0*/  UIADD3 UR4, UPT, UPT, UR6, 0x1, URZ ;  /* 0x0000000106047890 */ /* 0x000fc8000fffe0ff */
[----:B------:R-:W-:-:S04]  /*2a00*/  UISETP.NE.AND UP0, UPT, UR4, 0x2, UPT ;  /* 0x000000020400788c */ /* 0x000fc8000bf05270 */
[----:B------:R-:W-:Y:S02]  /*2a10*/  USEL UR7, URZ, 0x1, UP0 ;  /* 0x00000001ff077887 */ /* 0x000fe40008000000 */
[----:B------:R-:W-:-:S04]  /*2a20*/  USEL UR4, UR4, URZ, UP0 ;  /* 0x000000ff04047287 */ /* 0x000fc80008000000 */
[----:B------:R-:W-:Y:S01]  /*2a30*/  ULEA UR4, UR4, UR37, 0x3 ;  /* 0x0000002504047291 */ /* 0x000fe2000f8e18ff */
[----:B-1----:R-:W-:-:S04]  /*2a40*/  LOP3.LUT R3, R12, UR7, RZ, 0x3c, !PT ;  /* 0x000000070c037c12 */ /* 0x002fc8000f8e3cff */
[----:B------:R-:W-:-:S04]  /*2a50*/  SHF.L.U32 R0, R3, 0x1f, RZ ;  /* 0x0000001f03007819 */ /* 0x000fc800000006ff */
[----:B------:R-:W1:Y:S02]  /*2a60*/  SYNCS.PHASECHK.TRANS64 P0, [UR4+0x90], R0 ;  /* 0x00009000ff0075a7 */ /* 0x000e640008001004 */
[----:B-1----:R-:W-:Y:S05]  /*2a70*/  @P0 EXIT ;  /* 0x000000000000094d */ /* 0x002fea0003800000 */
[----:B------:R-:W-:Y:S02]  /*2a80*/  SHF.L.U32 R3, R3, 0x1f, RZ ;  /* 0x0000001f03037819 */ /* 0x000fe400000006ff */
[----:B------:R-:W-:-:S07]  /*2a90*/  MOV R0, UR4 ;  /* 0x0000000400007c02 */ /* 0x000fce0008000f00 */
.L_x_48:
[----:B-1----:R1:W2:Y:S02]  /*2aa0*/  SYNCS.PHASECHK.TRANS64.TRYWAIT P0, [R0+URZ+0x90], R3 ;  /* 0x00009003000075a7 */ /* 0x0022a400080011ff */
[----:B--2---:R-:W-:Y:S05]  /*2ab0*/  @!P0 NANOSLEEP.SYNCS 0x989680 ;  /* 0x009896800000895d */ /* 0x004fea0003900000 */
[----:B------:R-:W2:Y:S02]  /*2ac0*/  @!P0 SYNCS.PHASECHK.TRANS64 P0, [R0+URZ+0x90], R3 ;  /* 0x00009003000085a7 */ /* 0x000ea400080010ff */
[----:B--2---:R-:W-:Y:S05]  /*2ad0*/  @P0 EXIT ;  /* 0x000000000000094d */ /* 0x004fea0003800000 */
[----:B------:R-:W-:Y:S05]  /*2ae0*/  BRA `(.L_x_48) ;  /* 0xfffffffc00ec7947 */ /* 0x000fea000383ffff */
.L_x_41:
[----:B------:R-:W-:-:S09]  /*2af0*/  UISETP.NE.AND UP1, UPT, UR8, URZ, UPT ;  /* 0x000000ff0800728c */ /* 0x000fd2000bf25270 */
[----:B------:R-:W-:Y:S05]  /*2b00*/  BRA.U UP1, `(.L_x_49) ;  /* 0x0000000d01cc7547 */ /* 0x000fea000b800000 */
[----:B------:R-:W-:Y:S01]  /*2b10*/  UMOV UR4, 0x40 ;  /* 0x0000004000047882 */ /* 0x000fe20000000000 */
[----:B------:R-:W-:Y:S01]  /*2b20*/  NOP ;  /* 0x0000000000007918 */ /* 0x000fe20000000000 */
[----:B------:R-:W-:Y:S01]  /*2b30*/  ULEA UR4, UR37, UR4, 0x18 ;  /* 0x0000000425047291 */ /* 0x000fe2000f8ec0ff */
[----:B------:R-:W-:Y:S02]  /*2b40*/  UMOV UR5, 0x400 ;  /* 0x0000040000057882 */ /* 0x000fe40000000000 */
[----:B------:R-:W-:-:S06]  /*2b50*/  ULEA UR37, UR37, UR5, 0x18 ;  /* 0x0000000525257291 */ /* 0x000fcc000f8ec0ff */
[----:B------:R-:W1:Y:S02]  /*2b60*/  LDS.U8 R0, [UR4+0x1c] ;  /* 0x00001c04ff007984 */ /* 0x000e640008000000 */
[----:B-1----:R-:W-:-:S13]  /*2b70*/  ISETP.NE.AND P0, PT, R0, RZ, PT ;  /* 0x000000ff0000720c */ /* 0x002fda0003f05270 */
[----:B------:R-:W-:Y:S05]  /*2b80*/  @P0 BRA `(.L_x_50) ;  /* 0x0000000000580947 */ /* 0x000fea0003800000 */
[----:B------:R-:W-:-:S13]  /*2b90*/  ELECT P0, URZ, PT ;  /* 0x0000000000ff782f */ /* 0x000fda0003800000 */
[----:B------:R-:W-:Y:S05]  /*2ba0*/  @!P0 BRA `(.L_x_51) ;  /* 0x0000000000608947 */ /* 0x000fea0003800000 */
[----:B------:R-:W-:Y:S01]  /*2bb0*/  UMOV UR5, 0x10 ;  /* 0x0000001000057882 */ /* 0x000fe20000000000 */
[----:B------:R-:W-:Y:S01]  /*2bc0*/  HFMA2 R0, -RZ, RZ, 0, 5.9604644775390625e-08 ;  /* 0x00000001ff007431 */ /* 0x000fe200000001ff */
[----:B------:R-:W-:-:S03]  /*2bd0*/  MOV R2, 0xffff ;  /* 0x0000ffff00027802 */ /* 0x000fc60000000f00 */
[----:B------:R-:W-:Y:S04]  /*2be0*/  DEPBAR.LE SB1, 0x36 ;  /* 0x00009d800000791a */ /* 0x000fe80000000000 */
[----:B------:R-:W1:Y:S02]  /*2bf0*/  UTCATOMSWS.FIND_AND_SET.ALIGN UP0, UR5, UR5 ;  /* 0x00000005000575e3 */ /* 0x000e640008000800 */
[----:B-1----:R-:W-:Y:S01]  /*2c00*/  MOV R3, UR5 ;  /* 0x0000000500037c02 */ /* 0x002fe20008000f00 */
[----:B------:R-:W-:Y:S06]  /*2c10*/  BRA.U UP0, `(.L_x_52) ;  /* 0x0000000100187547 */ /* 0x000fec000b800000 */
.L_x_53:
[----:B------:R-:W-:Y:S05]  /*2c20*/  NANOSLEEP 0x64 ;  /* 0x000000640000795d */ /* 0x000fea0003800000 */
[----:B------:R-:W-:-:S05]  /*2c30*/  UMOV UR5, 0x10 ;  /* 0x0000001000057882 */ /* 0x000fca0000000000 */
[----:B------:R-:W-:Y:S04]  /*2c40*/  DEPBAR.LE SB1, 0x36 ;  /* 0x00009d800000791a */ /* 0x000fe80000000000 */
[----:B------:R-:W1:Y:S02]  /*2c50*/  UTCATOMSWS.FIND_AND_SET.ALIGN UP0, UR5, UR5 ;  /* 0x00000005000575e3 */ /* 0x000e640008000800 */
[----:B-1----:R-:W-:Y:S01]  /*2c60*/  MOV R3, UR5 ;  /* 0x0000000500037c02 */ /* 0x002fe20008000f00 */
[----:B------:R-:W-:Y:S05]  /*2c70*/  BRA.U !UP0, `(.L_x_53) ;  /* 0xfffffffd08e87547 */ /* 0x000fea000b83ffff */
.L_x_52:
[-C--:B------:R-:W-:Y:S02]  /*2c80*/  SHF.L.U32 R2, R2, R3.reuse, RZ ;  /* 0x0000000302027219 */ /* 0x080fe400000006ff */
[----:B------:R-:W-:Y:S01]  /*2c90*/  SHF.L.U32 R0, R0, R3, RZ ;  /* 0x0000000300007219 */ /* 0x000fe200000006ff */
[----:B------:R-:W-:Y:S02]  /*2ca0*/  IMAD.SHL.U32 R3, R3, 0x20, RZ ;  /* 0x0000002003037824 */ /* 0x000fe400078e00ff */
[----:B------:R1:W-:Y:S04]  /*2cb0*/  ATOMS.OR RZ, [UR4+0x14], R2 ;  /* 0x00001402ffff798c */ /* 0x0003e8000b000004 */
[----:B------:R1:W-:Y:S04]  /*2cc0*/  ATOMS.OR RZ, [UR4+0x18], R0 ;  /* 0x00001800ffff798c */ /* 0x0003e8000b000004 */
[----:B------:R1:W-:Y:S01]  /*2cd0*/  STS [UR37+0x130], R3 ;  /* 0x00013003ff007988 */ /* 0x0003e20008000825 */
[----:B------:R-:W-:Y:S05]  /*2ce0*/  BRA `(.L_x_51) ;  /* 0x0000000000107947 */ /* 0x000fea0003800000 */
.L_x_50:
[----:B------:R-:W-:Y:S02]  /*2cf0*/  MOV R0, 0xffffffff ;  /* 0xffffffff00007802 */ /* 0x000fe40000000f00 */
[----:B------:R-:W-:-:S03]  /*2d00*/  MOV R2, 0x2d30 ;  /* 0x00002d3000027802 */ /* 0x000fc60000000f00 */
[----:B------:R1:W-:Y:S04]  /*2d10*/  STS [UR37+0x130], R0 ;  /* 0x00013000ff007988 */ /* 0x0003e80008000825 */
[----:B-1-3-5:R-:W-:Y:S05]  /*2d20*/  CALL.REL.NOINC `($__internal_1_$__cuda_sm10x_tcgen05_guardrail_trap_phase_invalid_during_alloc) ;  /* 0x0000004c00cc7944 */ /* 0x02afea0003c00000 */
.L_x_51:
[----:B------:R-:W-:Y:S05]  /*2d30*/  WARPSYNC.ALL ;  /* 0x0000000000007948 */ /* 0x000fea0003800000 */
[----:B------:R-:W2:Y:S01]  /*2d40*/  S2UR UR5, SR_CgaCtaId ;  /* 0x00000000000579c3 */ /* 0x000ea20000008800 */
[----:B------:R-:W-:Y:S01]  /*2d50*/  UMOV UR4, 0x400 ;  /* 0x0000040000047882 */ /* 0x000fe20000000000 */
[----:B------:R-:W-:-:S06]  /*2d60*/  NOP ;  /* 0x0000000000007918 */ /* 0x000fcc0000000000 */
[----:B------:R-:W-:Y:S06]  /*2d70*/  BAR.ARV 0x6, 0xa0 ;  /* 0x0182800000007b1d */ /* 0x000fec0000002000 */
[----:B------:R-:W4:Y:S01]  /*2d80*/  LDCU UR7, c[0x0][0x38c] ;  /* 0x00007180ff0777ac */ /* 0x000f220008000800 */
[----:B------:R-:W-:Y:S01]  /*2d90*/  IMAD.MOV.U32 R11, RZ, RZ, 0x1 ;  /* 0x00000001ff0b7424 */ /* 0x000fe200078e00ff */
[----:B------:R-:W-:Y:S01]  /*2da0*/  CS2R R8, SRZ ;  /* 0x0000000000087805 */ /* 0x000fe2000001ff00 */
[----:B------:R-:W-:Y:S01]  /*2db0*/  IMAD.MOV.U32 R10, RZ, RZ, RZ ;  /* 0x000000ffff0a7224 */ /* 0x000fe200078e00ff */
[----:B------:R-:W3:Y:S01]  /*2dc0*/  LDCU UR6, c[0x0][0x38c] ;  /* 0x00007180ff0677ac */ /* 0x000ee20008000800 */
[----:B------:R-:W-:Y:S01]  /*2dd0*/  UMOV UR15, URZ ;  /* 0x000000ff000f7c82 */ /* 0x000fe20008000000 */
[----:B------:R-:W-:Y:S01]  /*2de0*/  UMOV UR14, URZ ;  /* 0x000000ff000e7c82 */ /* 0x000fe20008000000 */
[----:B--2---:R-:W-:Y:S01]  /*2df0*/  ULEA UR5, UR5, UR4, 0x18 ;  /* 0x0000000405057291 */ /* 0x004fe2000f8ec0ff */
[----:B------:R-:W-:Y:S01]  /*2e00*/  UMOV UR24, 0x0 ;  /* 0x0000000000187882 */ /* 0x000fe20000000000 */
[----:B------:R-:W-:-:S02]  /*2e10*/  UMOV UR25, 0x4200490 ;  /* 0x0420049000197882 */ /* 0x000fc40000000000 */
[----:B------:R-:W-:Y:S02]  /*2e20*/  UIADD3 UR10, UPT, UPT, UR5, 0x4400, URZ ;  /* 0x00004400050a7890 */ /* 0x000fe4000fffe0ff */
[----:B------:R-:W-:Y:S02]  /*2e30*/  UIADD3 UR11, UPT, UPT, UR5, 0xe400, URZ ;  /* 0x0000e400050b7890 */ /* 0x000fe4000fffe0ff */
[----:B----4-:R-:W-:Y:S01]  /*2e40*/  UIADD3 UR7, UPT, UPT, UR7, 0x7f, URZ ;  /* 0x0000007f07077890 */ /* 0x010fe2000fffe0ff */
[----:B-1----:R-:W1:Y:S01]  /*2e50*/  LDS R0, [UR5+0x130] ;  /* 0x00013005ff007984 */ /* 0x002e620008000800 */
[----:B------:R-:W-:Y:S02]  /*2e60*/  USHF.R.U32.HI UR10, URZ, 0x4, UR10 ;  /* 0x00000004ff0a7899 */ /* 0x000fe4000801160a */
[----:B------:R-:W-:Y:S02]  /*2e70*/  USHF.R.S32.HI UR4, URZ, 0x1f, UR7 ;  /* 0x0000001fff047899 */ /* 0x000fe40008011407 */
[----:B------:R-:W-:-:S02]  /*2e80*/  USHF.R.U32.HI UR11, URZ, 0x4, UR11 ;  /* 0x00000004ff0b7899 */ /* 0x000fc4000801160b */
[----:B------:R-:W-:Y:S02]  /*2e90*/  ULEA.HI UR4, UR4, UR7, URZ, 0x7 ;  /* 0x0000000704047291 */ /* 0x000fe4000f8f38ff */
[----:B------:R-:W-:Y:S02]  /*2ea0*/  ULOP3.LUT UR10, UR10, 0x3fff, URZ, 0xc0, !UPT ;  /* 0x00003fff0a0a7892 */ /* 0x000fe4000f8ec0ff */
[----:B------:R-:W-:Y:S02]  /*2eb0*/  USHF.R.S32.HI UR4, URZ, 0x7, UR4 ;  /* 0x00000007ff047899 */ /* 0x000fe40008011404 */
[----:B------:R-:W-:Y:S02]  /*2ec0*/  ULOP3.LUT UR11, UR11, 0x3fff, URZ, 0xc0, !UPT ;  /* 0x00003fff0b0b7892 */ /* 0x000fe4000f8ec0ff */
[----:B------:R-:W-:Y:S01]  /*2ed0*/  UISETP.LT.AND UP0, UPT, UR4, 0x1, UPT ;  /* 0x000000010400788c */ /* 0x000fe2000bf01270 */
[----:B------:R-:W-:Y:S01]  /*2ee0*/  UMOV UR22, 0x0 ;  /* 0x0000000000167882 */ /* 0x000fe20000000000 */
[----:B------:R-:W-:-:S02]  /*2ef0*/  UMOV UR23, 0x4200490 ;  /* 0x0420049000177882 */ /* 0x000fc40000000000 */
[----:B------:R-:W-:Y:S02]  /*2f00*/  USEL UR9, UR4, 0x1, !UP0 ;  /* 0x0000000104097887 */ /* 0x000fe4000c000000 */
[----:B------:R-:W-:Y:S02]  /*2f10*/  ULOP3.LUT UR10, UR10, 0x10000, URZ, 0xfc, !UPT ;  /* 0x000100000a0a7892 */ /* 0x000fe4000f8efcff */
[----:B------:R-:W-:Y:S02]  /*2f20*/  ULOP3.LUT UR11, UR11, 0x10000, URZ, 0xfc, !UPT ;  /* 0x000100000b0b7892 */ /* 0x000fe4000f8efcff */
[----:B------:R-:W-:Y:S02]  /*2f30*/  UIADD3 UR9, UPT, UPT, -UR9, URZ, URZ ;  /* 0x000000ff09097290 */ /* 0x000fe4000fffe1ff */
[----:B---3--:R-:W-:Y:S01]  /*2f40*/  UISETP.GE.AND UP3, UPT, UR6, 0x1, UPT ;  /* 0x000000010600788c */ /* 0x008fe2000bf66270 */
[----:B------:R-:W-:Y:S01]  /*2f50*/  UMOV UR20, 0x0 ;  /* 0x0000000000147882 */ /* 0x000fe20000000000 */
[----:B------:R-:W-:Y:S01]  /*2f60*/  UMOV UR21, 0x4200490 ;  /* 0x0420049000157882 */ /* 0x000fe20000000000 */
[----:B------:R-:W-:Y:S01]  /*2f70*/  UMOV UR18, 0x0 ;  /* 0x0000000000127882 */ /* 0x000fe20000000000 */
[----:B------:R-:W-:Y:S01]  /*2f80*/  UMOV UR19, 0x4200490 ;  /* 0x0420049000137882 */ /* 0x000fe20000000000 */
[----:B-1----:R-:W-:-:S15]  /*2f90*/  R2UR UR16, R0 ;  /* 0x00000000001072ca */ /* 0x002fde00000e0000 */
.L_x_60:
[----:B------:R-:W-:Y:S02]  /*2fa0*/  LEA R0, R10, UR5, 0x3 ;  /* 0x000000050a007c11 */ /* 0x000fe4000f8e18ff */
[----:B------:R-:W-:Y:S02]  /*2fb0*/  SHF.L.U32 R5, R9, 0x1f, RZ ;  /* 0x0000001f09057819 */ /* 0x000fe400000006ff */
[----:B------:R-:W-:Y:S01]  /*2fc0*/  PLOP3.LUT P0, PT, PT, PT, UP3, 0x80, 0x8 ;  /* 0x000000000008781c */ /* 0x000fe20003f0f038 */
[----:B------:R-:W-:Y:S01]  /*2fd0*/  VIADD R3, R0, 0x90 ;  /* 0x0000009000037836 */ /* 0x000fe20000000000 */
[----:B-1----:R-:W1:Y:S02]  /*2fe0*/  SYNCS.PHASECHK.TRANS64.TRYWAIT P1, [R0+URZ+0x80], R5 ;  /* 0x00008005000075a7 */ /* 0x002e6400080211ff */
[----:B-1-3--:R-:W-:Y:S09]  /*2ff0*/  @!P1 BRA `(.L_x_54) ;  /* 0x0000004400a49947 */ /* 0x00aff20003800000 */
.L_x_123:
[----:B------:R-:W-:Y:S01]  /*3000*/  LEA R4, R10, UR5, 0x4 ;  /* 0x000000050a047c11 */ /* 0x000fe2000f8e20ff */
[----:B------:R-:W-:Y:S01]  /*3010*/  @UP3 ULEA UR6, UR14, UR5, 0x3 ;  /* 0x000000050e063291 */ /* 0x000fe2000f8e18ff */
[----:B------:R-:W-:Y:S01]  /*3020*/  PLOP3.LUT P2, PT, PT, PT, PT, 0x80, 0x8 ;  /* 0x000000000008781c */ /* 0x000fe20003f4f070 */
[----:B------:R-:W-:Y:S01]  /*3030*/  ULEA UR7, UR15, UR5, 0x3 ;  /* 0x000000050f077291 */ /* 0x000fe2000f8e18ff */
[----:B------:R-:W-:Y:S02]  /*3040*/  PRMT R3, RZ, 0x654, R3 ;  /* 0x00000654ff037816 */ /* 0x000fe40000000003 */
[----:B-1----:R-:W1:Y:S01]  /*3050*/  LDS.128 R4, [R4+0x110] ;  /* 0x0001100004047984 */ /* 0x002e620000000c00 */
[----:B------:R-:W-:Y:S02]  /*3060*/  @P0 SHF.L.U32 R2, R8, 0x1f, RZ ;  /* 0x0000001f08020819 */ /* 0x000fe400000006ff */
[----:B------:R-:W-:Y:S01]  /*3070*/  SHF.L.U32 R0, R11, 0x1f, RZ ;  /* 0x0000001f0b007819 */ /* 0x000fe200000006ff */
[----:B------:R-:W-:Y:S01]  /*3080*/  @!PT LDS RZ, [RZ] ;  /* 0x00000000fffff984 */ /* 0x000fe20000000800 */
[----:B------:R-:W-:Y:S01]  /*3090*/  @!PT LDS RZ, [RZ] ;  /* 0x00000000fffff984 */ /* 0x000fe20000000800 */
[----:B------:R-:W-:Y:S01]  /*30a0*/  @!PT LDS RZ, [RZ] ;  /* 0x00000000fffff984 */ /* 0x000fe20000000800 */
[----:B------:R-:W-:Y:S01]  /*30b0*/  @!PT LDS RZ, [RZ] ;  /* 0x00000000fffff984 */ /* 0x000fe20000000800 */
[----:B------:R2:W-:Y:S06]  /*30c0*/  MEMBAR.ALL.CTA ;  /* 0x0000000000007992 */ /* 0x0005ec0000008000 */
[----:B--2---:R-:W2:Y:S02]  /*30d0*/  FENCE.VIEW.ASYNC.S ;  /* 0x00000000000073c6 */ /* 0x004ea40000000000 */
[----:B--2---:R2:W-:Y:S01]  /*30e0*/  SYNCS.ARRIVE.TRANS64.RED.A1T0 RZ, [R3+URZ], RZ ;  /* 0x000000ff03ff79a7 */ /* 0x0045e200081004ff */
[----:B------:R2:W3:Y:S01]  /*30f0*/  @P0 SYNCS.PHASECHK.TRANS64.TRYWAIT P2, [UR6], R2 ;  /* 0x00000002ff0005a7 */ /* 0x0004e20008041106 */
[----:B------:R-:W-:Y:S01]  /*3100*/  ULEA.HI UR6, UR15, UR15, URZ, 0x1 ;  /* 0x0000000f0f067291 */ /* 0x000fe2000f8f08ff */
[----:B-1----:R-:W-:-:S03]  /*3110*/  LOP3.LUT P1, RZ, R6, 0x1, RZ, 0xc0, !PT ;  /* 0x0000000106ff7812 */ /* 0x002fc6000782c0ff */
[----:B------:R-:W-:Y:S02]  /*3120*/  USHF.L.U32 UR8, UR6, 0x6, URZ ;  /* 0x0000000606087899 */ /* 0x000fe400080006ff */
[----:B------:R-:W-:Y:S02]  /*3130*/  ULOP3.LUT UR6, UR6, 0xffe, URZ, 0xc0, !UPT ;  /* 0x00000ffe06067892 */ /* 0x000fe4000f8ec0ff */
[----:B------:R-:W-:Y:S02]  /*3140*/  ULOP3.LUT UR8, UR8, 0xffffff80, URZ, 0xc0, !UPT ;  /* 0xffffff8008087892 */ /* 0x000fe4000f8ec0ff */
[----:B------:R-:W-:Y:S02]  /*3150*/  UIADD3 UR6, UPT, UPT, -UR6, UR15, URZ ;  /* 0x0000000f06067290 */ /* 0x000fe4000fffe1ff */
[----:B------:R-:W-:Y:S01]  /*3160*/  UIADD3 UR8, UPT, UPT, UR16, UR8, URZ ;  /* 0x0000000810087290 */ /* 0x000fe2000fffe0ff */
[----:B------:R-:W1:Y:S03]  /*3170*/  SYNCS.PHASECHK.TRANS64.TRYWAIT P0, [UR7+0xc0], R0 ;  /* 0x0000c000ff0075a7 */ /* 0x000e660008001107 */
[----:B------:R-:W-:Y:S01]  /*3180*/  ULEA UR8, UR6, UR8, 0x14 ;  /* 0x0000000806087291 */ /* 0x000fe2000f8ea0ff */
[----:B-123--:R-:W-:Y:S11]  /*3190*/  @!P0 BRA `(.L_x_55) ;  /* 0x0000004400508947 */ /* 0x00eff60003800000 */
.L_x_125:
[----:B------:R-:W-:Y:S01]  /*31a0*/  IADD3 R10, PT, PT, R10, 0x1, RZ ;  /* 0x000000010a0a7810 */ /* 0x000fe20007ffe0ff */
[----:B------:R-:W-:Y:S06]  /*31b0*/  BRA.U !UP3, `(.L_x_56) ;  /* 0x000000010bc07547 */ /* 0x000fec000b800000 */
[----:B------:R-:W-:Y:S01]  /*31c0*/  UPLOP3.LUT UP4, UPT, UPT, UPT, UPT, 0x40, 0x4 ;  /* 0x000000000004789c */ /* 0x000fe20003f8e870 */
[----:B------:R-:W-:Y:S01]  /*31d0*/  UMOV UR13, UR9 ;  /* 0x00000009000d7c82 */ /* 0x000fe20008000000 */
[----:B------:R-:W-:Y:S01]  /*31e0*/  UMOV UR12, UR4 ;  /* 0x00000004000c7c82 */ /* 0x000fe20008000000 */
[----:B------:R-:W-:-:S08]  /*31f0*/  UMOV UR17, UR14 ;  /* 0x0000000e00117c82 */ /* 0x000fd00008000000 */
.L_x_59:
[----:B------:R-:W-:Y:S02]  /*3200*/  UIADD3 UR13, UPT, UPT, UR13, 0x1, URZ ;  /* 0x000000010d0d7890 */ /* 0x000fe4000fffe0ff */
[----:B--2---:R-:W-:Y:S02]  /*3210*/  ULEA UR6, UR17, UR5, 0x3 ;  /* 0x0000000511067291 */ /* 0x004fe4000f8e18ff */
[----:B------:R-:W-:Y:S01]  /*3220*/  UISETP.NE.AND UP0, UPT, UR13, URZ, UPT ;  /* 0x000000ff0d00728c */ /* 0x000fe2000bf05270 */
[----:B---3--:R-:W-:Y:S10]  /*3230*/  @P2 BRA `(.L_x_57) ;  /* 0x00000000000c2947 */ /* 0x008ff40003800000 */
[----:B-1----:R-:W-:Y:S04]  /*3240*/  SHF.L.U32 R3, R8, 0x1f, RZ ;  /* 0x0000001f08037819 */ /* 0x002fe800000006ff */
[----:B------:R-:W1:Y:S02]  /*3250*/  SYNCS.PHASECHK.TRANS64.TRYWAIT P0, [UR6], R3 ;  /* 0x00000003ff0075a7 */ /* 0x000e640008001106 */
[----:B-1----:R-:W-:Y:S05]  /*3260*/  @!P0 BRA `(.L_x_58) ;  /* 0x0000004400348947 */ /* 0x002fea0003800000 */
.L_x_57:
[----:B------:R-:W-:Y:S01]  /*3270*/  UISETP.NE.AND UP1, UPT, UR12, 0x1, UPT ;  /* 0x000000010c00788c */ /* 0x000fe2000bf25270 */
[----:B------:R-:W-:Y:S01]  /*3280*/  PLOP3.LUT P2, PT, PT, PT, PT, 0x80, 0x8 ;  /* 0x000000000008781c */ /* 0x000fe20003f4f070 */
[----:B------:R-:W-:Y:S02]  /*3290*/  UIADD3 UR14, UPT, UPT, UR17, 0x1, URZ ;  /* 0x00000001110e7890 */ /* 0x000fe4000fffe0ff */
[----:B------:R-:W-:Y:S02]  /*32a0*/  ULEA UR28, UR17, UR11, 0xa ;  /* 0x0000000b111c7291 */ /* 0x000fe4000f8e50ff */
[----:B------:R-:W-:Y:S01]  /*32b0*/  UISETP.NE.AND UP2, UPT, UR14, 0x5, UPT ;  /* 0x000000050e00788c */ /* 0x000fe2000bf45270 */
[----:B------:R-:W-:Y:S01]  /*32c0*/  PLOP3.LUT P0, PT, PT, PT, UP1, 0x80, 0x8 ;  /* 0x000000000008781c */ /* 0x000fe20003f0f018 */
[----:B------:R-:W-:Y:S02]  /*32d0*/  UIADD3 UR40, UPT, UPT, UR28, 0x2, URZ ;  /* 0x000000021c287890 */ /* 0x000fe4000fffe0ff */
[----:B------:R-:W-:Y:S02]  /*32e0*/  USEL UR27, URZ, 0x1, UP2 ;  /* 0x00000001ff1b7887 */ /* 0x000fe40009000000 */
[----:B------:R-:W-:Y:S02]  /*32f0*/  USEL UR14, UR14, URZ, UP2 ;  /* 0x000000ff0e0e7287 */ /* 0x000fe40009000000 */
[----:B------:R-:W-:Y:S02]  /*3300*/  UIADD3 UR36, UPT, UPT, UR28, 0x4, URZ ;  /* 0x000000041c247890 */ /* 0x000fe4000fffe0ff */
[----:B------:R-:W-:Y:S01]  /*3310*/  @UP1 ULEA UR26, UR14, UR5, 0x3 ;  /* 0x000000050e1a1291 */ /* 0x000fe2000f8e18ff */
[----:B------:R-:W-:Y:S01]  /*3320*/  LOP3.LUT R8, R8, UR27, RZ, 0x3c, !PT ;  /* 0x0000001b08087c12 */ /* 0x000fe2000f8e3cff */
[----:B------:R-:W-:Y:S02]  /*3330*/  UIADD3 UR32, UPT, UPT, UR28, 0x6, URZ ;  /* 0x000000061c207890 */ /* 0x000fe4000fffe0ff */
[----:B------:R-:W-:Y:S01]  /*3340*/  UIADD3 UR6, UPT, UPT, UR6, 0x28, URZ ;  /* 0x0000002806067890 */ /* 0x000fe2000fffe0ff */
[----:B-1----:R-:W-:Y:S01]  /*3350*/  @P0 SHF.L.U32 R0, R8, 0x1f, RZ ;  /* 0x0000001f08000819 */ /* 0x002fe200000006ff */
[----:B------:R-:W-:Y:S01]  /*3360*/  UIADD3 UR12, UPT, UPT, UR12, -0x1, URZ ;  /* 0xffffffff0c0c7890 */ /* 0x000fe2000fffe0ff */
[----:B------:R-:W-:Y:S02]  /*3370*/  UMOV UR29, 0x40004040 ;  /* 0x40004040001d7882 */ /* 0x000fe40000000000 */
[----:B------:R2:W3:Y:S01]  /*3380*/  @P0 SYNCS.PHASECHK.TRANS64.TRYWAIT P2, [UR26], R0 ;  /* 0x00000000ff0005a7 */ /* 0x0004e2000804111a */
[----:B------:R-:W-:Y:S01]  /*3390*/  ULEA UR26, UR17, UR10, 0x9 ;  /* 0x0000000a111a7291 */ /* 0x000fe2000f8e48ff */
[----:B------:R-:W-:Y:S01]  /*33a0*/  UMOV UR27, 0x40004040 ;  /* 0x40004040001b7882 */ /* 0x000fe20000000000 */
[----:B------:R-:W-:Y:S02]  /*33b0*/  UMOV UR41, 0x40004040 ;  /* 0x4000404000297882 */ /* 0x000fe40000000000 */
[----:B------:R-:W-:Y:S02]  /*33c0*/  UIADD3 UR38, UPT, UPT, UR26, 0x2, URZ ;  /* 0x000000021a267890 */ /* 0x000fe4000fffe0ff */
[----:B------:R-:W-:Y:S02]  /*33d0*/  UIADD3 UR34, UPT, UPT, UR26, 0x4, URZ ;  /* 0x000000041a227890 */ /* 0x000fe4000fffe0ff */
[----:B------:R-:W-:Y:S01]  /*33e0*/  UIADD3 UR30, UPT, UPT, UR26, 0x6, URZ ;  /* 0x000000061a1e7890 */ /* 0x000fe2000fffe0ff */
[----:B------:R2:W-:Y:S01]  /*33f0*/  UTCQMMA gdesc[UR26], gdesc[UR28], tmem[UR8], tmem[UR24], idesc[UR25], UP4 ;  /* 0x00ff181c1a0075ea */ /* 0x0005e2000a000308 */
[----:B------:R-:W-:Y:S01]  /*3400*/  UPLOP3.LUT UP4, UPT, UPT, UPT, UPT, 0x80, 0x8 ;  /* 0x000000000008789c */ /* 0x000fe20003f8f070 */
[----:B------:R-:W-:Y:S01]  /*3410*/  UMOV UR39, 0x40004040 ;  /* 0x4000404000277882 */ /* 0x000fe20000000000 */
[----:B------:R-:W-:Y:S01]  /*3420*/  UMOV UR37, 0x40004040 ;  /* 0x4000404000257882 */ /* 0x000fe20000000000 */
[----:B------:R2:W-:Y:S01]  /*3430*/  UTCQMMA gdesc[UR38], gdesc[UR40], tmem[UR8], tmem[UR22], idesc[UR23], UPT ;  /* 0x00ff1628260075ea */ /* 0x0005e2000b800308 */
[----:B------:R-:W-:Y:S01]  /*3440*/  UMOV UR35, 0x40004040 ;  /* 0x4000404000237882 */ /* 0x000fe20000000000 */
[----:B------:R-:W-:Y:S01]  /*3450*/  UMOV UR33, 0x40004040 ;  /* 0x4000404000217882 */ /* 0x000fe20000000000 */
[----:B------:R-:W-:Y:S01]  /*3460*/  UMOV UR31, 0x40004040 ;  /* 0x40004040001f7882 */ /* 0x000fe20000000000 */
[----:B------:R2:W-:Y:S01]  /*3470*/  UTCQMMA gdesc[UR34], gdesc[UR36], tmem[UR8], tmem[UR20], idesc[UR21], UPT ;  /* 0x00ff1424220075ea */ /* 0x0005e2000b800308 */
[----:B------:R2:W-:Y:S01]  /*3480*/  UTCQMMA gdesc[UR30], gdesc[UR32], tmem[UR8], tmem[UR18], idesc[UR19], UPT ;  /* 0x00ff12201e0075ea */ /* 0x0005e2000b800308 */
[----:B------:R2:W-:Y:S01]  /*3490*/  UTCBAR [UR6], URZ ;  /* 0x000000ff060073e9 */ /* 0x0005e200080000ff */
[----:B------:R-:W-:Y:S01]  /*34a0*/  UMOV UR17, UR14 ;  /* 0x0000000e00117c82 */ /* 0x000fe20008000000 */
[----:B------:R-:W-:Y:S05]  /*34b0*/  BRA.U UP0, `(.L_x_59) ;  /* 0xfffffffd00507547 */ /* 0x000fea000b83ffff */
.L_x_56:
[----:B------:R-:W-:Y:S01]  /*34c0*/  UIADD3 UR15, UPT, UPT, UR15, 0x1, URZ ;  /* 0x000000010f0f7890 */ /* 0x000fe2000fffe0ff */
[C---:B------:R-:W-:Y:S01]  /*34d0*/  ISETP.NE.AND P0, PT, R10.reuse, 0x2, PT ;  /* 0x000000020a00780c */ /* 0x040fe20003f05270 */
[----:B------:R-:W-:Y:S02]  /*34e0*/  UIADD3 UR7, UPT, UPT, UR7, 0xa0, URZ ;  /* 0x000000a007077890 */ /* 0x000fe4000fffe0ff */
[----:B------:R-:W-:Y:S01]  /*34f0*/  UISETP.NE.AND UP0, UPT, UR15, 0x4, UPT ;  /* 0x000000040f00788c */ /* 0x000fe2000bf05270 */
[----:B-12---:R-:W-:Y:S02]  /*3500*/  SEL R0, RZ, 0x1, P0 ;  /* 0x00000001ff007807 */ /* 0x006fe40000000000 */
[----:B------:R-:W-:Y:S01]  /*3510*/  SEL R10, R10, RZ, P0 ;  /* 0x000000ff0a0a7207 */ /* 0x000fe20000000000 */
[----:B------:R-:W-:Y:S01]  /*3520*/  USEL UR6, URZ, 0x1, UP0 ;  /* 0x00000001ff067887 */ /* 0x000fe20008000000 */
[----:B------:R-:W-:Y:S01]  /*3530*/  LOP3.LUT R9, R9, R0, RZ, 0x3c, !PT ;  /* 0x0000000009097212 */ /* 0x000fe200078e3cff */
[----:B------:R-:W-:Y:S01]  /*3540*/  USEL UR15, UR15, URZ, UP0 ;  /* 0x000000ff0f0f7287 */ /* 0x000fe20008000000 */
[----:B------:R1:W-:Y:S03]  /*3550*/  UTCBAR [UR7], URZ ;  /* 0x000000ff070073e9 */ /* 0x0003e600080000ff */
[----:B------:R-:W-:Y:S01]  /*3560*/  LOP3.LUT R11, R11, UR6, RZ, 0x3c, !PT ;  /* 0x000000060b0b7c12 */ /* 0x000fe2000f8e3cff */
[----:B------:R-:W-:Y:S07]  /*3570*/  @P1 BRA `(.L_x_60) ;  /* 0xfffffff800881947 */ /* 0x000fee000383ffff */
[----:B------:R-:W2:Y:S01]  /*3580*/  S2UR UR4, SR_CgaCtaId ;  /* 0x00000000000479c3 */ /* 0x000ea20000008800 */
[----:B------:R-:W-:Y:S01]  /*3590*/  ELECT P0, URZ, PT ;  /* 0x0000000000ff782f */ /* 0x000fe20003800000 */
[----:B------:R-:W-:Y:S01]  /*35a0*/  IMAD.MOV.U32 R0, RZ, RZ, 0x1 ;  /* 0x00000001ff007424 */ /* 0x000fe200078e00ff */
[----:B------:R-:W-:Y:S01]  /*35b0*/  UIADD3 UR5, UPT, UPT, UR5, 0xc0, URZ ;  /* 0x000000c005057890 */ /* 0x000fe2000fffe0ff */
[----:B------:R-:W-:Y:S01]  /*35c0*/  SHF.L.U32 R3, R11, 0x1f, RZ ;  /* 0x0000001f0b037819 */ /* 0x000fe200000006ff */
[----:B------:R-:W-:-:S03]  /*35d0*/  UMOV UR6, 0x40 ;  /* 0x0000004000067882 */ /* 0x000fc60000000000 */
[----:B------:R-:W-:Y:S01]  /*35e0*/  UVIRTCOUNT.DEALLOC.SMPOOL 0x80 ;  /* 0x000000800000784c */ /* 0x000fe20000000000 */
[----:B--2---:R-:W-:Y:S02]  /*35f0*/  ULEA UR4, UR4, UR6, 0x18 ;  /* 0x0000000604047291 */ /* 0x004fe4000f8ec0ff */
[----:B------:R-:W-:-:S07]  /*3600*/  ULEA UR6, UR15, UR5, 0x3 ;  /* 0x000000050f067291 */ /* 0x000fce000f8e18ff */
[----:B------:R2:W-:Y:S02]  /*3610*/  @P0 STS.U8 [UR4+0x1c], R0 ;  /* 0x00001c00ff000988 */ /* 0x0005e40008000004 */
[----:B------:R-:W4:Y:S02]  /*3620*/  SYNCS.PHASECHK.TRANS64.TRYWAIT P0, [UR6], R3 ;  /* 0x00000003ff0075a7 */ /* 0x000f240008001106 */
[----:B--2-4-:R-:W-:Y:S05]  /*3630*/  @!P0 BRA `(.L_x_61) ;  /* 0x0000004000588947 */ /* 0x014fea0003800000 */
.L_x_128:
[----:B-1----:R-:W-:-:S04]  /*3640*/  UIADD3 UR7, UPT, UPT, UR15, 0x1, URZ ;  /* 0x000000010f077890 */ /* 0x002fc8000fffe0ff */
[----:B------:R-:W-:-:S04]  /*3650*/  UISETP.NE.AND UP0, UPT, UR7, 0x4, UPT ;  /* 0x000000040700788c */ /* 0x000fc8000bf05270 */
[----:B------:R-:W-:Y:S02]  /*3660*/  USEL UR8, URZ, 0x1, UP0 ;  /* 0x00000001ff087887 */ /* 0x000fe40008000000 */
[----:B------:R-:W-:-:S04]  /*3670*/  USEL UR7, UR7, URZ, UP0 ;  /* 0x000000ff07077287 */ /* 0x000fc80008000000 */
[----:B------:R-:W-:Y:S01]  /*3680*/  ULEA UR6, UR7, UR5, 0x3 ;  /* 0x0000000507067291 */ /* 0x000fe2000f8e18ff */
[----:B------:R-:W-:-:S04]  /*3690*/  LOP3.LUT R2, R11, UR8, RZ, 0x3c, !PT ;  /* 0x000000080b027c12 */ /* 0x000fc8000f8e3cff */
[----:B--2---:R-:W-:-:S04]  /*36a0*/  SHF.L.U32 R3, R2, 0x1f, RZ ;  /* 0x0000001f02037819 */ /* 0x004fc800000006ff */
[----:B------:R-:W1:Y:S02]  /*36b0*/  SYNCS.PHASECHK.TRANS64.TRYWAIT P0, [UR6], R3 ;  /* 0x00000003ff0075a7 */ /* 0x000e640008001106 */
[----:B-1----:R-:W-:Y:S05]  /*36c0*/  @!P0 BRA `(.L_x_62) ;  /* 0x00000040004c8947 */ /* 0x002fea0003800000 */
.L_x_130:
        /* <DEDUP_REMOVED lines=9> */
.L_x_132:
[----:B------:R-:W-:-:S04]  /*3760*/  UIADD3 UR7, UPT, UPT, UR7, 0x1, URZ ;  /* 0x0000000107077890 */ /* 0x000fc8000fffe0ff */
[----:B------:R-:W-:-:S04]  /*3770*/  UISETP.NE.AND UP0, UPT, UR7, 0x4, UPT ;  /* 0x000000040700788c */ /* 0x000fc8000bf05270 */
[----:B------:R-:W-:Y:S02]  /*3780*/  USEL UR6, URZ, 0x1, UP0 ;  /* 0x00000001ff067887 */ /* 0x000fe40008000000 */
[----:B------:R-:W-:-:S04]  /*3790*/  USEL UR7, UR7, URZ, UP0 ;  /* 0x000000ff07077287 */ /* 0x000fc80008000000 */
[----:B------:R-:W-:Y:S01]  /*37a0*/  ULEA UR7, UR7, UR5, 0x3 ;  /* 0x0000000507077291 */ /* 0x000fe2000f8e18ff */
[----:B-1----:R-:W-:-:S04]  /*37b0*/  LOP3.LUT R3, R2, UR6, RZ, 0x3c, !PT ;  /* 0x0000000602037c12 */ /* 0x002fc8000f8e3cff */
[----:B------:R-:W-:-:S04]  /*37c0*/  SHF.L.U32 R3, R3, 0x1f, RZ ;  /* 0x0000001f03037819 */ /* 0x000fc800000006ff */
[----:B------:R-:W1:Y:S02]  /*37d0*/  SYNCS.PHASECHK.TRANS64.TRYWAIT P0, [UR7], R3 ;  /* 0x00000003ff0075a7 */ /* 0x000e640008001107 */
[----:B-1----:R-:W-:Y:S05]  /*37e0*/  @!P0 BRA `(.L_x_64) ;  /* 0x0000004000348947 */ /* 0x002fea0003800000 */
.L_x_134:
[----:B------:R-:W-:Y:S01]  /*37f0*/  NOP ;  /* 0x0000000000007918 */ /* 0x000fe20000000000 */
[----:B-1----:R-:W1:Y:S01]  /*3800*/  LDS R0, [UR4+0x14] ;  /* 0x00001404ff007984 */ /* 0x002e620008000800 */
[----:B------:R-:W-:Y:S01]  /*3810*/  ULOP3.LUT UR6, UR16, 0xffff, URZ, 0xc0, !UPT ;  /* 0x0000ffff10067892 */ /* 0x000fe2000f8ec0ff */
[----:B------:R-:W-:Y:S01]  /*3820*/  UMOV UR8, 0xffff ;  /* 0x0000ffff00087882 */ /* 0x000fe20000000000 */
[----:B------:R-:W-:Y:S02]  /*3830*/  UMOV UR5, 0x1 ;  /* 0x0000000100057882 */ /* 0x000fe40000000000 */
[----:B------:R-:W-:-:S04]  /*3840*/  USHF.R.U32.HI UR6, URZ, 0x5, UR6 ;  /* 0x00000005ff067899 */ /* 0x000fc80008011606 */
[----:B------:R-:W-:Y:S02]  /*3850*/  USHF.L.U32 UR8, UR8, UR6, URZ ;  /* 0x0000000608087299 */ /* 0x000fe400080006ff */
[----:B------:R-:W-:-:S04]  /*3860*/  USHF.L.U32 UR5, UR5, UR6, URZ ;  /* 0x0000000605057299 */ /* 0x000fc800080006ff */
[----:B-1----:R-:W-:-:S04]  /*3870*/  LOP3.LUT R0, R0, UR8, RZ, 0xc0, !PT ;  /* 0x0000000800007c12 */ /* 0x002fc8000f8ec0ff */
[----:B------:R-:W-:-:S13]  /*3880*/  ISETP.NE.AND P0, PT, R0, UR8, PT ;  /* 0x0000000800007c0c */ /* 0x000fda000bf05270 */
[----:B------:R-:W-:Y:S05]  /*3890*/  @P0 BRA `(.L_x_65) ;  /* 0x0000000000580947 */ /* 0x000fea0003800000 */
[----:B------:R-:W1:Y:S02]  /*38a0*/  LDS R0, [UR4+0x18] ;  /* 0x00001804ff007984 */ /* 0x000e640008000800 */
[----:B-1----:R-:W-:-:S04]  /*38b0*/  LOP3.LUT R0, R0, UR5, RZ, 0xc0, !PT ;  /* 0x0000000500007c12 */ /* 0x002fc8000f8ec0ff */
[----:B------:R-:W-:-:S13]  /*38c0*/  ISETP.NE.AND P0, PT, R0, UR5, PT ;  /* 0x0000000500007c0c */ /* 0x000fda000bf05270 */
[----:B------:R-:W-:Y:S05]  /*38d0*/  @P0 BRA `(.L_x_66) ;  /* 0x00000000003c0947 */ /* 0x000fea0003800000 */
[----:B------:R-:W1:Y:S01]  /*38e0*/  S2R R2, SR_LANEID ;  /* 0x0000000000027919 */ /* 0x000e620000000000 */
[----:B------:R-:W-:Y:S01]  /*38f0*/  ULOP3.LUT UR8, URZ, UR8, URZ, 0x33, !UPT ;  /* 0x00000008ff087292 */ /* 0x000fe2000f8e33ff */
[----:B------:R-:W-:Y:S01]  /*3900*/  LOP3.LUT R4, RZ, UR5, RZ, 0x33, !PT ;  /* 0x00000005ff047c12 */ /* 0x000fe2000f8e33ff */
[----:B------:R-:W-:Y:S02]  /*3910*/  VOTEU.ANY UR7, UPT, PT ;  /* 0x0000000000077886 */ /* 0x000fe400038e0100 */
[----:B------:R-:W-:Y:S01]  /*3920*/  UFLO.U32 UR7, UR7 ;  /* 0x00000007000772bd */ /* 0x000fe200080e0000 */
[----:B------:R-:W2:Y:S01]  /*3930*/  REDUX UR5, R4 ;  /* 0x00000000040573c4 */ /* 0x000ea20000000000 */
[----:B------:R-:W-:-:S06]  /*3940*/  IMAD.U32 R0, RZ, RZ, UR8 ;  /* 0x00000008ff007e24 */ /* 0x000fcc000f8e00ff */
[----:B------:R4:W-:Y:S01]  /*3950*/  UTCATOMSWS.AND URZ, UR8 ;  /* 0x0000000800ff79e3 */ /* 0x0009e20008000000 */
[----:B------:R-:W3:Y:S01]  /*3960*/  REDUX UR6, R0 ;  /* 0x00000000000673c4 */ /* 0x000ee20000000000 */
[----:B-1----:R-:W-:Y:S01]  /*3970*/  ISETP.EQ.U32.AND P0, PT, R2, UR7, PT ;  /* 0x0000000702007c0c */ /* 0x002fe2000bf02070 */
[----:B--2---:R-:W-:Y:S01]  /*3980*/  IMAD.U32 R2, RZ, RZ, UR5 ;  /* 0x00000005ff027e24 */ /* 0x004fe2000f8e00ff */
[----:B---3--:R-:W-:-:S11]  /*3990*/  MOV R3, UR6 ;  /* 0x0000000600037c02 */ /* 0x008fd60008000f00 */
[----:B------:R4:W-:Y:S04]  /*39a0*/  @P0 ATOMS.AND RZ, [UR4+0x14], R3 ;  /* 0x00001403ffff098c */ /* 0x0009e8000a800004 */
[----:B------:R4:W-:Y:S01]  /*39b0*/  @P0 ATOMS.AND RZ, [UR4+0x18], R2 ;  /* 0x00001802ffff098c */ /* 0x0009e2000a800004 */
[----:B------:R-:W-:Y:S05]  /*39c0*/  BRA `(.L_x_67) ;  /* 0x0000000000147947 */ /* 0x000fea0003800000 */
.L_x_66:
[----:B------:R-:W-:Y:S02]  /*39d0*/  MOV R2, 0x39f0 ;  /* 0x000039f000027802 */ /* 0x000fe40000000f00 */
[----:B---3-5:R-:W-:Y:S05]  /*39e0*/  CALL.REL.NOINC `($__internal_0_$__cuda_sm10x_tcgen05_guardrail_trap_col_being_dealloced_not_returned_by_alloc) ;  /* 0x0000004000907944 */ /* 0x028fea0003c00000 */
[----:B------:R-:W-:Y:S05]  /*39f0*/  BRA `(.L_x_67) ;  /* 0x0000000000087947 */ /* 0x000fea0003800000 */
.L_x_65:
[----:B------:R-:W-:Y:S02]  /*3a00*/  MOV R2, 0x3a20 ;  /* 0x00003a2000027802 */ /* 0x000fe40000000f00 */
[----:B---3-5:R-:W-:Y:S05]  /*3a10*/  CALL.REL.NOINC `($__internal_2_$__cuda_sm10x_tcgen05_guardrail_trap_unallocated_columns_being_dealloced) ;  /* 0x00000040009c7944 */ /* 0x028fea0003c00000 */
.L_x_67:
[----:B------:R-:W-:Y:S01]  /*3a20*/  NOP ;  /* 0x0000000000007918 */ /* 0x000fe20000000000 */
[----:B----4-:R-:W-:Y:S05]  /*3a30*/  EXIT ;  /* 0x000000000000794d */ /* 0x010fea0003800000 */
.L_x_49:
[----:B------:R-:W-:-:S09]  /*3a40*/  UISETP.NE.OR UP2, UPT, UR8, 0x3, !UP2 ;  /* 0x000000030800788c */ /* 0x000fd2000d745670 */
[----:B------:R-:W-:Y:S05]  /*3a50*/  BRA.U UP2, `(.L_x_68) ;  /* 0x0000000d02407547 */ /* 0x000fea000b800000 */
[----:B------:R-:W1:Y:S01]  /*3a60*/  LDC R0, c[0x0][0xb30] ;  /* 0x0002cc00ff007b82 */ /* 0x000e620000000800 */
[----:B------:R-:W2:Y:S01]  /*3a70*/  LDCU.64 UR8, c[0x0][0x888] ;  /* 0x00011100ff0877ac */ /* 0x000ea20008000a00 */
[----:B------:R-:W-:Y:S02]  /*3a80*/  HFMA2 R29, -RZ, RZ, 0, 0 ;  /* 0x00000000ff1d7431 */ /* 0x000fe400000001ff */
[----:B------:R-:W-:Y:S01]  /*3a90*/  IMAD.MOV.U32 R31, RZ, RZ, 0x1 ;  /* 0x00000001ff1f7424 */ /* 0x000fe200078e00ff */
[----:B------:R-:W-:Y:S01]  /*3aa0*/  MOV R23, 0x1000 ;  /* 0x0000100000177802 */ /* 0x000fe20000000f00 */
[----:B------:R-:W4:Y:S01]  /*3ab0*/  LDCU.64 UR4, c[0x0][0x890] ;  /* 0x00011200ff0477ac */ /* 0x000f220008000a00 */
[----:B------:R-:W-:Y:S01]  /*3ac0*/  IMAD.MOV.U32 R30, RZ, RZ, RZ ;  /* 0x000000ffff1e7224 */ /* 0x000fe200078e00ff */
[----:B------:R-:W3:Y:S01]  /*3ad0*/  LDC R19, c[0x0][0x370] ;  /* 0x0000dc00ff137b82 */ /* 0x000ee20000000800 */
[----:B------:R-:W-:Y:S01]  /*3ae0*/  UMOV UR7, 0x400 ;  /* 0x0000040000077882 */ /* 0x000fe20000000000 */
[----:B------:R-:W-:-:S02]  /*3af0*/  UPLOP3.LUT UP1, UPT, UPT, UPT, UPT, 0x40, 0x4 ;  /* 0x000000000004789c */ /* 0x000fc40003f2e870 */
[----:B------:R-:W-:-:S04]  /*3b00*/  ULEA UR7, UR37, UR7, 0x18 ;  /* 0x0000000725077291 */ /* 0x000fc8000f8ec0ff */
[----:B------:R-:W3:Y:S01]  /*3b10*/  LDC R2, c[0x0][0xb0c] ;  /* 0x0002c300ff027b82 */ /* 0x000ee20000000800 */
[----:B------:R-:W-:Y:S02]  /*3b20*/  UIADD3 UR13, UPT, UPT, UR7, 0x58, URZ ;  /* 0x00000058070d7890 */ /* 0x000fe4000fffe0ff */
[----:B--2---:R-:W-:Y:S02]  /*3b30*/  UISETP.NE.U32.AND UP2, UPT, UR8, URZ, UPT ;  /* 0x000000ff0800728c */ /* 0x004fe4000bf45070 */
[----:B------:R-:W-:Y:S02]  /*3b40*/  UIADD3 UR17, UPT, UPT, UR7, 0x50, URZ ;  /* 0x0000005007117890 */ /* 0x000fe4000fffe0ff */
[----:B----4-:R-:W-:Y:S01]  /*3b50*/  UISETP.NE.U32.AND UP3, UPT, UR4, URZ, UPT ;  /* 0x000000ff0400728c */ /* 0x010fe2000bf65070 */
[----:B------:R-:W2:Y:S01]  /*3b60*/  LDC R18, c[0x0][0xb20] ;  /* 0x0002c800ff127b82 */ /* 0x000ea20000000800 */
[----:B-1----:R-:W-:Y:S01]  /*3b70*/  ISETP.NE.AND P1, PT, R0, 0x1, PT ;  /* 0x000000010000780c */ /* 0x002fe20003f25270 */
[----:B------:R-:W-:-:S02]  /*3b80*/  UISETP.NE.AND.EX UP2, UPT, UR9, URZ, UPT, UP2 ;  /* 0x000000ff0900728c */ /* 0x000fc4000bf45320 */
[----:B------:R-:W-:Y:S02]  /*3b90*/  UPRMT UR13, UR37, 0x654, UR13 ;  /* 0x00000654250d7896 */ /* 0x000fe4000800000d */
[----:B------:R-:W-:Y:S02]  /*3ba0*/  UISETP.NE.AND.EX UP3, UPT, UR5, URZ, UPT, UP3 ;  /* 0x000000ff0500728c */ /* 0x000fe4000bf65330 */
[----:B------:R-:W1:Y:S08]  /*3bb0*/  LDC.64 R32, c[0x0][0x348] ;  /* 0x0000d200ff207b82 */ /* 0x000e700000000a00 */
[----:B------:R-:W4:Y:S08]  /*3bc0*/  LDC.64 R16, c[0x0][0xb10] ;  /* 0x0002c400ff107b82 */ /* 0x000f300000000a00 */
[----:B------:R-:W1:Y:S08]  /*3bd0*/  LDC.64 R6, c[0x0][0xb18] ;  /* 0x0002c600ff067b82 */ /* 0x000e700000000a00 */
[----:B------:R-:W1:Y:S08]  /*3be0*/  LDC.64 R4, c[0x0][0xb28] ;  /* 0x0002ca00ff047b82 */ /* 0x000e700000000a00 */
[----:B--23--:R-:W1:Y:S02]  /*3bf0*/  LDC R22, c[0x0][0x374] ;  /* 0x0000dd00ff167b82 */ /* 0x00ce640000000800 */
.L_x_77:
[C---:B------:R-:W-:Y:S02]  /*3c00*/  LEA R0, R30.reuse, UR7, 0x3 ;  /* 0x000000071e007c11 */ /* 0x040fe4000f8e18ff */
[----:B------:R-:W-:Y:S02]  /*3c10*/  SHF.L.U32 R3, R29, 0x1f, RZ ;  /* 0x0000001f1d037819 */ /* 0x000fe400000006ff */
[----:B------:R-:W-:Y:S02]  /*3c20*/  LEA R24, R30, UR7, 0x4 ;  /* 0x000000071e187c11 */ /* 0x000fe4000f8e20ff */
[----:B--2---:R-:W2:Y:S02]  /*3c30*/  SYNCS.PHASECHK.TRANS64.TRYWAIT P0, [R0+URZ+0x80], R3 ;  /* 0x00008003000075a7 */ /* 0x004ea400080011ff */
[----:B--2---:R-:W-:Y:S05]  /*3c40*/  @!P0 BRA `(.L_x_69) ;  /* 0x0000003c00348947 */ /* 0x004fea0003800000 */
.L_x_135:
[----:B------:R-:W-:Y:S01]  /*3c50*/  ISETP.GE.AND P0, PT, R40, 0x1, PT ;  /* 0x000000012800780c */ /* 0x000fe20003f06270 */
[----:B------:R-:W3:Y:S01]  /*3c60*/  LDS.128 R24, [R24+0x110] ;  /* 0x0001100018187984 */ /* 0x000ee20000000c00 */
[----:B--2---:R-:W-:Y:S01]  /*3c70*/  VIADD R0, R0, 0x90 ;  /* 0x0000009000007836 */ /* 0x004fe20000000000 */
[----:B------:R-:W-:Y:S01]  /*3c80*/  @!PT LDS RZ, [RZ] ;  /* 0x00000000fffff984 */ /* 0x000fe20000000800 */
[----:B------:R-:W-:Y:S01]  /*3c90*/  @!PT LDS RZ, [RZ] ;  /* 0x00000000fffff984 */ /* 0x000fe20000000800 */
[----:B------:R-:W-:Y:S01]  /*3ca0*/  @!PT LDS RZ, [RZ] ;  /* 0x00000000fffff984 */ /* 0x000fe20000000800 */
[----:B------:R-:W-:Y:S01]  /*3cb0*/  @!PT LDS RZ, [RZ] ;  /* 0x00000000fffff984 */ /* 0x000fe20000000800 */
[----:B------:R2:W-:Y:S06]  /*3cc0*/  MEMBAR.ALL.CTA ;  /* 0x0000000000007992 */ /* 0x0005ec0000008000 */
[----:B--2---:R-:W2:Y:S01]  /*3cd0*/  FENCE.VIEW.ASYNC.S ;  /* 0x00000000000073c6 */ /* 0x004ea20000000000 */
[----:B------:R-:W-:Y:S04]  /*3ce0*/  PRMT R0, RZ, 0x654, R0 ;  /* 0x00000654ff007816 */ /* 0x000fe80000000000 */
[----:B--2---:R2:W-:Y:S01]  /*3cf0*/  SYNCS.ARRIVE.TRANS64.RED.A1T0 RZ, [R0+URZ], RZ ;  /* 0x000000ff00ff79a7 */ /* 0x0045e200081004ff */
[----:B---3--:R-:W-:Y:S11]  /*3d00*/  LOP3.LUT P3, RZ, R26, 0x1, RZ, 0xc0, !PT ;  /* 0x000000011aff7812 */ /* 0x008ff6000786c0ff */
[----:B------:R-:W-:Y:S02]  /*3d10*/  @!UPT UIADD3 URZ, UPT, UPT, URZ, URZ, URZ ;  /* 0x000000fffffff290 */ /* 0x000fe4000fffe0ff */
[----:B------:R-:W-:Y:S02]  /*3d20*/  @P3 MOV R13, R24 ;  /* 0x00000018000d3202 */ /* 0x000fe40000000f00 */
[----:B------:R-:W-:Y:S01]  /*3d30*/  @P3 LOP3.LUT R8, R25, 0xffff, RZ, 0xc0, !PT ;  /* 0x0000ffff19083812 */ /* 0x000fe200078ec0ff */
[----:B--2---:R-:W-:Y:S06]  /*3d40*/  @!P0 BRA `(.L_x_70) ;  /* 0x0000000000a48947 */ /* 0x004fec0003800000 */
[----:B-1----:R-:W-:Y:S01]  /*3d50*/  IMAD.HI.U32 R35, R22, R7, RZ ;  /* 0x0000000716237227 */ /* 0x002fe200078e00ff */
[----:B------:R-:W-:Y:S02]  /*3d60*/  ISETP.NE.AND P0, PT, R6, 0x1, PT ;  /* 0x000000010600780c */ /* 0x000fe40003f05270 */
[----:B------:R-:W-:Y:S01]  /*3d70*/  ISETP.NE.AND P2, PT, R40, 0x1, PT ;  /* 0x000000012800780c */ /* 0x000fe20003f45270 */
[----:B----4-:R-:W-:Y:S01]  /*3d80*/  IMAD.HI.U32 R34, R19, R16, RZ ;  /* 0x0000001013227227 */ /* 0x010fe200078e00ff */
[----:B------:R-:W-:Y:S02]  /*3d90*/  SHF.R.U32.HI R35, RZ, R18, R35 ;  /* 0x00000012ff237219 */ /* 0x000fe40000011623 */
[----:B------:R-:W-:Y:S01]  /*3da0*/  ISETP.NE.AND P4, PT, R2, 0x1, PT ;  /* 0x000000010200780c */ /* 0x000fe20003f85270 */
[----:B------:R-:W-:Y:S01]  /*3db0*/  IMAD.HI.U32 R36, R13, R16, RZ ;  /* 0x000000100d247227 */ /* 0x000fe200078e00ff */
[----:B------:R-:W-:Y:S02]  /*3dc0*/  SHF.R.U32.HI R34, RZ, R17, R34 ;  /* 0x00000011ff227219 */ /* 0x000fe40000011622 */
[----:B------:R-:W-:Y:S01]  /*3dd0*/  SEL R3, R22, R35, !P0 ;  /* 0x0000002316037207 */ /* 0x000fe20004000000 */
[C---:B------:R-:W-:Y:S01]  /*3de0*/  IMAD.HI.U32 R35, R8.reuse, R7, RZ ;  /* 0x0000000708237227 */ /* 0x040fe200078e00ff */
[----:B------:R-:W-:Y:S02]  /*3df0*/  SEL R11, R19, R34, !P4 ;  /* 0x00000022130b7207 */ /* 0x000fe40006000000 */
[----:B------:R-:W-:Y:S01]  /*3e00*/  SHF.R.U32.HI R36, RZ, R17, R36 ;  /* 0x00000011ff247219 */ /* 0x000fe20000011624 */
[----:B------:R-:W-:Y:S01]  /*3e10*/  IMAD.HI.U32 R38, R3, R4, RZ ;  /* 0x0000000403267227 */ /* 0x000fe200078e00ff */
[----:B------:R-:W-:Y:S03]  /*3e20*/  SHF.R.U32.HI R35, RZ, R18, R35 ;  /* 0x00000012ff237219 */ /* 0x000fe60000011623 */
[----:B------:R-:W-:Y:S01]  /*3e30*/  IMAD.HI.U32 R34, R11, R4, RZ ;  /* 0x000000040b227227 */ /* 0x000fe200078e00ff */
[----:B------:R-:W-:Y:S02]  /*3e40*/  @P2 SHF.R.U32.HI R3, RZ, R5, R38 ;  /* 0x00000005ff032219 */ /* 0x000fe40000011626 */
[----:B------:R-:W-:Y:S02]  /*3e50*/  SEL R9, R8, R35, !P0 ;  /* 0x0000002308097207 */ /* 0x000fe40004000000 */
[----:B------:R-:W-:Y:S01]  /*3e60*/  @P2 SHF.R.U32.HI R11, RZ, R5, R34 ;  /* 0x00000005ff0b2219 */ /* 0x000fe20000011622 */
[C---:B------:R-:W-:Y:S01]  /*3e70*/  IMAD R10, R40.reuse, R3, RZ ;  /* 0x00000003280a7224 */ /* 0x040fe200078e02ff */
[----:B------:R-:W-:Y:S01]  /*3e80*/  SEL R3, R13, R36, !P4 ;  /* 0x000000240d037207 */ /* 0x000fe20006000000 */
[C---:B------:R-:W-:Y:S03]  /*3e90*/  IMAD.HI.U32 R14, R9.reuse, R4, RZ ;  /* 0x00000004090e7227 */ /* 0x040fe600078e00ff */
[----:B------:R-:W-:Y:S01]  /*3ea0*/  ISETP.GE.AND P0, PT, R9, R10, PT ;  /* 0x0000000a0900720c */ /* 0x000fe20003f06270 */
[C---:B------:R-:W-:Y:S01]  /*3eb0*/  IMAD R12, R40.reuse, R11, RZ ;  /* 0x0000000b280c7224 */ /* 0x040fe200078e02ff */
[-C--:B------:R-:W-:Y:S04]  /*3ec0*/  SHF.R.U32.HI R14, RZ, R5.reuse, R14 ;  /* 0x00000005ff0e7219 */ /* 0x080fe8000001160e */
[----:B------:R-:W-:Y:S02]  /*3ed0*/  ISETP.GE.OR P0, PT, R3, R12, P0 ;  /* 0x0000000c0300720c */ /* 0x000fe40000706670 */
[----:B------:R-:W-:Y:S05]  /*3ee0*/  SEL R15, R9, R14, !P2 ;  /* 0x0000000e090f7207 */ /* 0x000fea0005000000 */
[----:B------:R-:W-:Y:S04]  /*3ef0*/  IMAD.MOV R14, RZ, RZ, -R15 ;  /* 0x000000ffff0e7224 */ /* 0x000fe800078e0a0f */
[----:B------:R-:W-:Y:S02]  /*3f00*/  IMAD R14, R40, R14, R9 ;  /* 0x0000000e280e7224 */ /* 0x000fe400078e0209 */
[C---:B------:R-:W-:Y:S05]  /*3f10*/  @!P0 IMAD.HI.U32 R10, R3.reuse, R4, RZ ;  /* 0x00000004030a8227 */ /* 0x040fea00078e00ff */
[----:B------:R-:W-:Y:S04]  /*3f20*/  @!P0 SHF.R.U32.HI R10, RZ, R5, R10 ;  /* 0x00000005ff0a8219 */ /* 0x000fe8000001160a */
[----:B------:R-:W-:Y:S01]  /*3f30*/  @!P0 SEL R0, R3, R10, !P2 ;  /* 0x0000000a03008207 */ /* 0x000fe20005000000 */
[----:B------:R-:W-:Y:S03]  /*3f40*/  IMAD.MOV R10, RZ, RZ, -R3 ;  /* 0x000000ffff0a7224 */ /* 0x000fe600078e0a03 */
[----:B------:R-:W-:Y:S01]  /*3f50*/  @!P0 IADD3 R15, PT, PT, R15, -R0, RZ ;  /* 0x800000000f0f8210 */ /* 0x000fe20007ffe0ff */
[----:B------:R-:W-:Y:S01]  /*3f60*/  @!P0 IMAD R0, R11, R14, R0 ;  /* 0x0000000e0b008224 */ /* 0x000fe200078e0200 */
[----:B------:R-:W-:Y:S01]  /*3f70*/  IADD3 R11, PT, PT, -R9, RZ, RZ ;  /* 0x000000ff090b7210 */ /* 0x000fe20007ffe1ff */
[----:B------:R-:W-:Y:S02]  /*3f80*/  IMAD R13, R2, R10, R13 ;  /* 0x0000000a020d7224 */ /* 0x000fe400078e020d */
[----:B------:R-:W-:Y:S02]  /*3f90*/  @!P0 IMAD R9, R15, R40, R3 ;  /* 0x000000280f098224 */ /* 0x000fe400078e0203 */
[----:B------:R-:W-:Y:S02]  /*3fa0*/  @!P0 IMAD.MOV.U32 R3, RZ, RZ, R0 ;  /* 0x000000ffff038224 */ /* 0x000fe400078e0000 */
[----:B------:R-:W-:Y:S02]  /*3fb0*/  IMAD R8, R6, R11, R8 ;  /* 0x0000000b06087224 */ /* 0x000fe400078e0208 */
[----:B------:R-:W-:Y:S02]  /*3fc0*/  IMAD R13, R3, R2, R13 ;  /* 0x00000002030d7224 */ /* 0x000fe400078e020d */
[----:B------:R-:W-:Y:S02]  /*3fd0*/  IMAD R8, R9, R6, R8 ;  /* 0x0000000609087224 */ /* 0x000fe400078e0208 */
.L_x_70:
[----:B------:R-:W-:Y:S05]  /*3fe0*/  BRA.U UP1, `(.L_x_71) ;  /* 0x0000000101107547 */ /* 0x000fea000b800000 */
[----:B------:R-:W-:Y:S04]  /*3ff0*/  MOV R0, UR6 ;  /* 0x0000000600007c02 */ /* 0x000fe80008000f00 */
[----:B------:R-:W-:Y:S04]  /*4000*/  SHF.L.U32 R3, R0, 0x1f, RZ ;  /* 0x0000001f00037819 */ /* 0x000fe800000006ff */
[----:B------:R-:W2:Y:S02]  /*4010*/  SYNCS.PHASECHK.TRANS64.TRYWAIT P0, [UR7+0x78], R3 ;  /* 0x00007803ff0075a7 */ /* 0x000ea40008001107 */
[----:B--2---:R-:W-:Y:S05]  /*4020*/  @!P0 BRA `(.L_x_72) ;  /* 0x0000003800508947 */ /* 0x004fea0003800000 */
.L_x_71:
[----:B------:R-:W-:Y:S02]  /*4030*/  R2UR UR19, R21 ;  /* 0x00000000151372ca */ /* 0x000fe400000e0000 */
[----:B------:R-:W-:Y:S02]  /*4040*/  R2UR UR18, R20 ;  /* 0x00000000141272ca */ /* 0x000fe400000e0000 */
[----:B------:R-:W-:Y:S02]  /*4050*/  ISETP.NE.U32.AND P2, PT, RZ, UR4, PT ;  /* 0x00000004ff007c0c */ /* 0x000fe4000bf45070 */
[----:B------:R-:W-:Y:S02]  /*4060*/  SHF.L.U32 R12, R31, 0x1f, RZ ;  /* 0x0000001f1f0c7819 */ /* 0x000fe400000006ff */
[----:B------:R-:W-:Y:S05]  /*4070*/  ISETP.NE.AND.EX P2, PT, RZ, UR5, PT, P2 ;  /* 0x00000005ff007c0c */ /* 0x000fea000bf45320 */
[----:B------:R-:W-:Y:S02]  /*4080*/  USHF.L.U32 UR19, UR19, 0x6, URZ ;  /* 0x0000000613137899 */ /* 0x000fe400080006ff */
[----:B------:R-:W-:Y:S01]  /*4090*/  USHF.L.U32 UR18, UR18, 0x7, URZ ;  /* 0x0000000712127899 */ /* 0x000fe200080006ff */
[----:B------:R-:W-:Y:S11]  /*40a0*/  BRA.U !UP3, `(.L_x_73) ;  /* 0x000000010b347547 */ /* 0x000ff6000b800000 */
[----:B------:R-:W-:Y:S01]  /*40b0*/  UPLOP3.LUT UP0, UPT, UPT, UPT, UP2, 0x80, 0x8 ;  /* 0x000000000008789c */ /* 0x000fe20003f0f020 */
[----:B--2---:R-:W-:Y:S02]  /*40c0*/  HFMA2 R0, -RZ, RZ, 0, 5.9604644775390625e-08 ;  /* 0x00000001ff007431 */ /* 0x004fe400000001ff */
[----:B------:R-:W-:Y:S03]  /*40d0*/  IMAD.MOV.U32 R95, RZ, RZ, 0x1 ;  /* 0x00000001ff5f7424 */ /* 0x000fe600078e00ff */
[----:B------:R-:W-:Y:S05]  /*40e0*/  PLOP3.LUT P0, PT, PT, PT, UP0, 0x80, 0x8 ;  /* 0x000000000008781c */ /* 0x000fea0003f0f008 */
[----:B------:R-:W2:Y:S01]  /*40f0*/  @UP0 LDCU.64 UR10, c[0x0][0x888] ;  /* 0x00011100ff0a07ac */ /* 0x000ea20008000a00 */
[----:B------:R-:W-:Y:S07]  /*4100*/  @UP0 UIMAD UR8, UR36, UR4, URZ ;  /* 0x00000004240802a4 */ /* 0x000fee000f8e02ff */
[----:B------:R-:W-:Y:S01]  /*4110*/  @!P0 PRMT R95, R0, 0x7610, R95 ;  /* 0x00007610005f8816 */ /* 0x000fe2000000005f */
[----:B--2---:R-:W-:Y:S03]  /*4120*/  @UP0 UIMAD.WIDE UR10, UR8, 0x4, UR10 ;  /* 0x00000004080a08a5 */ /* 0x004fe6000f8e020a */
[----:B------:R-:W2:Y:S03]  /*4130*/  @!UP0 LDCU UR8, c[0x0][0x880] ;  /* 0x00011000ff0887ac */ /* 0x000ea60008000800 */
[----:B------:R-:W-:Y:S01]  /*4140*/  IMAD.U32 R10, RZ, RZ, UR10 ;  /* 0x0000000aff0a7e24 */ /* 0x000fe2000f8e00ff */
[----:B------:R-:W-:Y:S05]  /*4150*/  MOV R11, UR11 ;  /* 0x0000000b000b7c02 */ /* 0x000fea0008000f00 */
[----:B-----5:R3:W5:Y:S02]  /*4160*/  @P0 LDG.E R49, desc[UR46][R10.64] ;  /* 0x0000002e0a310981 */ /* 0x020764000c1e1900 */
[----:B--23--:R-:W-:Y:S07]  /*4170*/  @!P0 IMAD.U32 R49, RZ, RZ, UR8 ;  /* 0x00000008ff318e24 */ /* 0x00cfee000f8e00ff */
.L_x_73:
[----:B-----5:R-:W-:Y:S01]  /*4180*/  @!P2 FSETP.EQ.AND P0, PT, R49, RZ, PT ;  /* 0x000000ff3100a20b */ /* 0x020fe20003f02000 */
[----:B------:R-:W-:Y:S01]  /*4190*/  @!UPT UIADD3 URZ, UPT, UPT, URZ, URZ, URZ ;  /* 0x000000fffffff290 */ /* 0x000fe2000fffe0ff */
[----:B------:R-:W-:Y:S11]  /*41a0*/  @!P2 BRA `(.L_x_74) ;  /* 0x000000000014a947 */ /* 0x000ff60003800000 */
[----:B------:R-:W-:Y:S02]  /*41b0*/  LOP3.LUT P2, RZ, R95, 0xff, RZ, 0xc0, !PT ;  /* 0x000000ff5fff7812 */ /* 0x000fe4000784c0ff */
[----:B------:R-:W-:Y:S04]  /*41c0*/  PLOP3.LUT P0, PT, PT, PT, UP0, 0x80, 0x8 ;  /* 0x000000000008781c */ /* 0x000fe80003f0f008 */
[----:B------:R-:W-:Y:S07]  /*41d0*/  PLOP3.LUT P0, PT, P0, PT, PT, 0x8, 0x80 ;  /* 0x000000000080781c */ /* 0x000fee000070e170 */
[----:B------:R-:W-:Y:S11]  /*41e0*/  @P2 FSETP.EQ.AND P0, PT, R49, RZ, PT ;  /* 0x000000ff3100220b */ /* 0x000ff60003f02000 */
[----:B------:R-:W-:Y:S02]  /*41f0*/  @!UPT UIADD3 URZ, UPT, UPT, URZ, URZ, URZ ;  /* 0x000000fffffff290 */ /* 0x000fe4000fffe0ff */
.L_x_74:
[----:B------:R-:W3:Y:S01]  /*4200*/  SYNCS.PHASECHK.TRANS64.TRYWAIT P2, [UR7+0x60], R12 ;  /* 0x0000600cff0075a7 */ /* 0x000ee20008041107 */
[----:B------:R-:W-:Y:S04]  /*4210*/  ELECT P4, URZ, PT ;  /* 0x0000000000ff782f */ /* 0x000fe80003880000 */
[----:B------:R-:W-:Y:S11]  /*4220*/  PLOP3.LUT P4, PT, P0, P4, PT, 0xf2, 0x2f ;  /* 0x00000000002f781c */ /* 0x000ff60000789e72 */
[----:B------:R-:W-:Y:S02]  /*4230*/  @!UPT UIADD3 URZ, UPT, UPT, URZ, URZ, URZ ;  /* 0x000000fffffff290 */ /* 0x000fe4000fffe0ff */
[----:B-1----:R-:W-:Y:S05]  /*4240*/  @!P4 IADD3 R21, P0, PT, R32, 0x580, RZ ;  /* 0x000005802015c810 */ /* 0x002fea0007f1e0ff */
[----:B------:R-:W-:Y:S01]  /*4250*/  @!P4 IMAD.X R20, RZ, RZ, R33, P0 ;  /* 0x000000ffff14c224 */ /* 0x000fe200000e0621 */
[----:B---3--:R-:W-:Y:S07]  /*4260*/  @!P2 BRA `(.L_x_75) ;  /* 0x0000003400d8a947 */ /* 0x008fee0003800000 */
.L_x_138:
[----:B------:R-:W3:Y:S01]  /*4270*/  LDC.64 R14, c[0x0][0xb10] ;  /* 0x0002c400ff0e7b82 */ /* 0x000ee20000000a00 */
[----:B------:R-:W-:Y:S01]  /*4280*/  @!P4 R2UR UR8, R20 ;  /* 0x000000001408c2ca */ /* 0x000fe200000e0000 */
[----:B------:R-:W-:Y:S01]  /*4290*/  VOTEU.ALL UP1, P4 ;  /* 0x0000000000ff7886 */ /* 0x000fe20002020000 */
[----:B------:R-:W-:Y:S01]  /*42a0*/  @!P4 R2UR UR9, R21 ;  /* 0x000000001509c2ca */ /* 0x000fe200000e0000 */
[----:B------:R-:W-:Y:S01]  /*42b0*/  UMOV UR10, 0x0 ;  /* 0x00000000000a7882 */ /* 0x000fe20000000000 */
[----:B------:R-:W-:Y:S03]  /*42c0*/  UMOV UR11, 0x10000000 ;  /* 0x10000000000b7882 */ /* 0x000fe60000000000 */
[----:B------:R-:W5:Y:S01]  /*42d0*/  LDC.64 R10, c[0x0][0xb18] ;  /* 0x0002c600ff0a7b82 */ /* 0x000f620000000a00 */
[----:B------:R-:W-:Y:S01]  /*42e0*/  @!UP1 UIADD3 UR16, UPT, UPT, UR7, 0x200, URZ ;  /* 0x0000020007109890 */ /* 0x000fe2000fffe0ff */
[----:B------:R-:W-:Y:S01]  /*42f0*/  @P3 SHF.R.U32.HI R28, RZ, 0x10, R25 ;  /* 0x00000010ff1c3819 */ /* 0x000fe20000011619 */
[----:B------:R-:W-:Y:S01]  /*4300*/  VOTEU.ALL UP1, P4 ;  /* 0x0000000000ff7886 */ /* 0x000fe20002020000 */
[----:B------:R-:W-:Y:S01]  /*4310*/  UMOV UR20, UR36 ;  /* 0x0000002400147c82 */ /* 0x000fe20008000000 */
[----:B------:R-:W-:Y:S03]  /*4320*/  VIADD R30, R30, 0x1 ;  /* 0x000000011e1e7836 */ /* 0x000fe60000000000 */
[----:B--2---:R-:W2:Y:S01]  /*4330*/  @!P1 LDC R0, c[0x0][0xb20] ;  /* 0x0002c800ff009b82 */ /* 0x004ea20000000800 */
[----:B------:R-:W-:Y:S01]  /*4340*/  IMAD.U32 R21, RZ, RZ, UR8 ;  /* 0x00000008ff157e24 */ /* 0x000fe2000f8e00ff */
[----:B------:R-:W-:Y:S06]  /*4350*/  UPRMT UR8, UR37, 0x654, UR17 ;  /* 0x0000065425087896 */ /* 0x000fec0008000011 */
[----:B-1----:R-:W1:Y:S01]  /*4360*/  @!P1 LDC R3, c[0x0][0xb0c] ;  /* 0x0002c300ff039b82 */ /* 0x002e620000000800 */
[----:B------:R-:W-:Y:S01]  /*4370*/  IMAD.U32 R20, RZ, RZ, UR9 ;  /* 0x00000009ff147e24 */ /* 0x000fe2000f8e00ff */
[----:B------:R-:W-:Y:S04]  /*4380*/  @!P4 R2UR UR15, R21 ;  /* 0x00000000150fc2ca */ /* 0x000fe800000e0000 */
[----:B------:R-:W-:Y:S01]  /*4390*/  @!P4 R2UR UR14, R20 ;  /* 0x00000000140ec2ca */ /* 0x000fe200000e0000 */
[----:B------:R-:W-:Y:S11]  /*43a0*/  @!P4 IMAD.MOV.U32 R20, RZ, RZ, 0x1000 ;  /* 0x00001000ff14c424 */ /* 0x000ff600078e00ff */
[----:B------:R-:W-:Y:S01]  /*43b0*/  @!UPT UIADD3 URZ, UPT, UPT, URZ, URZ, URZ ;  /* 0x000000fffffff290 */ /* 0x000fe2000fffe0ff */
[----:B------:R1:W-:Y:S01]  /*43c0*/  @!UP1 UTMALDG.3D [UR16], [UR14], desc[UR10] ;  /* 0x00000a100e0095b4 */ /* 0x0003e20008011000 */
[----:B------:R1:W-:Y:S02]  /*43d0*/  @!P4 SYNCS.ARRIVE.TRANS64.RED.A0TR RZ, [UR7+0x50], R20 ;  /* 0x00005014ffffc9a7 */ /* 0x0003e40008300407 */
[----:B-1----:R-:W-:Y:S01]  /*43e0*/  @!P1 ISETP.NE.AND P2, PT, R3, 0x1, PT ;  /* 0x000000010300980c */ /* 0x002fe20003f45270 */
[C---:B---3--:R-:W-:Y:S01]  /*43f0*/  @!P1 IMAD.HI.U32 R14, R13.reuse, R14, RZ ;  /* 0x0000000e0d0e9227 */ /* 0x048fe200078e00ff */
[----:B-----5:R-:W-:Y:S03]  /*4400*/  @!P1 ISETP.NE.AND P0, PT, R10, 0x1, PT ;  /* 0x000000010a00980c */ /* 0x020fe60003f05270 */
[C---:B------:R-:W-:Y:S01]  /*4410*/  @!P1 IMAD.HI.U32 R11, R8.reuse, R11, RZ ;  /* 0x0000000b080b9227 */ /* 0x040fe200078e00ff */
[----:B------:R-:W-:Y:S04]  /*4420*/  @!P1 SHF.R.U32.HI R14, RZ, R15, R14 ;  /* 0x0000000fff0e9219 */ /* 0x000fe8000001160e */
[----:B--2---:R-:W-:Y:S01]  /*4430*/  @!P1 SHF.R.U32.HI R9, RZ, R0, R11 ;  /* 0x00000000ff099219 */ /* 0x004fe2000001160b */
[----:B------:R-:W-:Y:S01]  /*4440*/  SYNCS.ARRIVE.TRANS64.RED.A1T0 RZ, [UR8], RZ ;  /* 0x000000ffffff79a7 */ /* 0x000fe20008100408 */
[----:B------:R-:W-:Y:S02]  /*4450*/  @!P1 SEL R14, R13, R14, !P2 ;  /* 0x0000000e0d0e9207 */ /* 0x000fe40005000000 */
[----:B------:R-:W-:Y:S01]  /*4460*/  @!P1 SEL R9, R8, R9, !P0 ;  /* 0x0000000908099207 */ /* 0x000fe20004000000 */
[----:B------:R-:W1:Y:S04]  /*4470*/  SYNCS.PHASECHK.TRANS64.TRYWAIT P5, [UR7+0x68], R12 ;  /* 0x0000680cff0075a7 */ /* 0x000e6800080a1107 */
[----:B------:R-:W-:Y:S02]  /*4480*/  @!P1 IMAD.IADD R0, R9, 0x1, -R14 ;  /* 0x0000000109009824 */ /* 0x000fe400078e0a0e */
[----:B------:R-:W-:Y:S02]  /*4490*/  @!P1 IMAD.IADD R9, R14, 0x1, -R9 ;  /* 0x000000010e099824 */ /* 0x000fe400078e0a09 */
[----:B------:R-:W-:Y:S02]  /*44a0*/  @!P1 IMAD R13, R0, R3, R13 ;  /* 0x00000003000d9224 */ /* 0x000fe400078e020d */
[----:B------:R-:W-:Y:S01]  /*44b0*/  @!P1 IMAD R8, R9, R10, R8 ;  /* 0x0000000a09089224 */ /* 0x000fe200078e0208 */
[----:B-1----:R-:W-:Y:S06]  /*44c0*/  @!P5 BRA `(.L_x_76) ;  /* 0x000000340058d947 */ /* 0x002fec0003800000 */
.L_x_140:
[----:B-1----:R-:W-:Y:S01]  /*44d0*/  @!P4 IADD3 R3, P0, PT, R32, 0x580, RZ ;  /* 0x000005802003c810 */ /* 0x002fe20007f1e0ff */
[----:B------:R-:W-:Y:S01]  /*44e0*/  VOTEU.ALL UP1, P4 ;  /* 0x0000000000ff7886 */ /* 0x000fe20002020000 */
[----:B------:R-:W-:Y:S01]  /*44f0*/  UMOV UR20, 0x0 ;  /* 0x0000000000147882 */ /* 0x000fe20000000000 */
[----:B------:R-:W-:Y:S01]  /*4500*/  UMOV UR21, 0x10000000 ;  /* 0x1000000000157882 */ /* 0x000fe20000000000 */
[----:B------:R-:W-:Y:S01]  /*4510*/  @!P4 R2UR UR9, R3 ;  /* 0x000000000309c2ca */ /* 0x000fe200000e0000 */
[----:B------:R-:W-:Y:S01]  /*4520*/  @!P4 IMAD.X R0, RZ, RZ, R33, P0 ;  /* 0x000000ffff00c224 */ /* 0x000fe200000e0621 */
[----:B------:R-:W-:Y:S01]  /*4530*/  @!UP1 UIADD3 UR10, UPT, UPT, UR18, 0x40, URZ ;  /* 0x00000040120a9890 */ /* 0x000fe2000fffe0ff */
[----:B------:R-:W-:Y:S01]  /*4540*/  ISETP.NE.AND P0, PT, R30, 0x2, PT ;  /* 0x000000021e00780c */ /* 0x000fe20003f05270 */
[----:B------:R-:W-:Y:S01]  /*4550*/  UMOV UR11, UR19 ;  /* 0x00000013000b7c82 */ /* 0x000fe20008000000 */
[----:B------:R-:W-:Y:S01]  /*4560*/  UMOV UR12, UR36 ;  /* 0x00000024000c7c82 */ /* 0x000fe20008000000 */
[----:B------:R-:W-:Y:S01]  /*4570*/  @!P4 R2UR UR8, R0 ;  /* 0x000000000008c2ca */ /* 0x000fe200000e0000 */
[----:B------:R-:W-:Y:S01]  /*4580*/  IMAD.IADD R20, R8, 0x1, R94 ;  /* 0x0000000108147824 */ /* 0x000fe200078e025e */
[----:B------:R-:W-:Y:S01]  /*4590*/  @P3 R2UR UR36, R28 ;  /* 0x000000001c2432ca */ /* 0x000fe200000e0000 */
[----:B------:R-:W-:Y:S01]  /*45a0*/  IMAD.IADD R21, R13, 0x1, R96 ;  /* 0x000000010d157824 */ /* 0x000fe200078e0260 */
[----:B------:R-:W-:Y:S02]  /*45b0*/  SEL R0, RZ, 0x1, P0 ;  /* 0x00000001ff007807 */ /* 0x000fe40000000000 */
[----:B------:R-:W-:Y:S01]  /*45c0*/  LOP3.LUT R31, R31, 0x1, RZ, 0x3c, !PT ;  /* 0x000000011f1f7812 */ /* 0x000fe200078e3cff */
[----:B------:R-:W-:Y:S01]  /*45d0*/  IMAD.U32 R10, RZ, RZ, UR9 ;  /* 0x00000009ff0a7e24 */ /* 0x000fe2000f8e00ff */
[----:B------:R-:W-:Y:S01]  /*45e0*/  @!UP1 UIADD3 UR9, UPT, UPT, UR7, 0x58, URZ ;  /* 0x0000005807099890 */ /* 0x000fe2000fffe0ff */
[----:B------:R-:W-:Y:S02]  /*45f0*/  LOP3.LUT R29, R29, R0, RZ, 0x3c, !PT ;  /* 0x000000001d1d7212 */ /* 0x000fe400078e3cff */
[----:B------:R-:W-:Y:S02]  /*4600*/  SEL R30, R30, RZ, P0 ;  /* 0x000000ff1e1e7207 */ /* 0x000fe40000000000 */
[----:B------:R-:W-:Y:S01]  /*4610*/  IMAD.U32 R11, RZ, RZ, UR8 ;  /* 0x00000008ff0b7e24 */ /* 0x000fe2000f8e00ff */
[----:B------:R-:W-:Y:S01]  /*4620*/  @!P4 R2UR UR14, R10 ;  /* 0x000000000a0ec2ca */ /* 0x000fe200000e0000 */
[----:B------:R-:W-:Y:S01]  /*4630*/  @!UP1 UIADD3 UR8, UPT, UPT, UR7, 0x1200, URZ ;  /* 0x0000120007089890 */ /* 0x000fe2000fffe0ff */
[----:B------:R-:W-:Y:S02]  /*4640*/  VOTEU.ALL UP1, P4 ;  /* 0x0000000000ff7886 */ /* 0x000fe40002020000 */
[----:B------:R-:W-:Y:S11]  /*4650*/  @!P4 R2UR UR15, R11 ;  /* 0x000000000b0fc2ca */ /* 0x000ff600000e0000 */
[----:B------:R-:W-:Y:S02]  /*4660*/  @!UPT UIADD3 URZ, UPT, UPT, URZ, URZ, URZ ;  /* 0x000000fffffff290 */ /* 0x000fe4000fffe0ff */
[----:B------:R2:W-:Y:S01]  /*4670*/  @!UP1 UTMALDG.3D [UR8], [UR14], desc[UR20] ;  /* 0x000014080e0095b4 */ /* 0x0005e20008011000 */
[----:B------:R2:W-:Y:S01]  /*4680*/  @!P4 SYNCS.ARRIVE.TRANS64.RED.A0TR RZ, [UR7+0x58], R23 ;  /* 0x00005817ffffc9a7 */ /* 0x0005e20008300407 */
[----:B------:R-:W-:Y:S01]  /*4690*/  UPLOP3.LUT UP1, UPT, UPT, UPT, UPT, 0x80, 0x8 ;  /* 0x000000000008789c */ /* 0x000fe20003f2f070 */
[----:B------:R-:W-:Y:S01]  /*46a0*/  SYNCS.ARRIVE.TRANS64.RED.A1T0 RZ, [UR13], RZ ;  /* 0x000000ffffff79a7 */ /* 0x000fe2000810040d */
[----:B------:R-:W-:Y:S09]  /*46b0*/  @P3 BRA `(.L_x_77) ;  /* 0xfffffff400503947 */ /* 0x000ff2000383ffff */
[----:B------:R-:W-:-:S04]  /*46c0*/  SHF.L.U32 R3, R31, 0x1f, RZ ;  /* 0x0000001f1f037819 */ /* 0x000fc800000006ff */
[----:B------:R-:W1:Y:S02]  /*46d0*/  SYNCS.PHASECHK.TRANS64.TRYWAIT P0, [UR7+0x60], R3 ;  /* 0x00006003ff0075a7 */ /* 0x000e640008001107 */
[----:B-1----:R-:W-:Y:S05]  /*46e0*/  @!P0 BRA `(.L_x_78) ;  /* 0x0000003000e88947 */ /* 0x002fea0003800000 */
.L_x_142:
[----:B-1----:R-:W-:-:S07]  /*46f0*/  MOV R0, UR7 ;  /* 0x0000000700007c02 */ /* 0x002fce0008000f00 */
.L_x_79:
[----:B-1----:R-:W-:-:S04]  /*4700*/  SHF.L.U32 R3, R31, 0x1f, RZ ;  /* 0x0000001f1f037819 */ /* 0x002fc800000006ff */
[----:B------:R1:W3:Y:S03]  /*4710*/  SYNCS.PHASECHK.TRANS64.TRYWAIT P0, [R0+URZ+0x68], R3 ;  /* 0x00006803000075a7 */ /* 0x0002e600080011ff */
[----:B---3--:R-:W-:Y:S05]  /*4720*/  @!P0 NANOSLEEP.SYNCS 0x989680 ;  /* 0x009896800000895d */ /* 0x008fea0003900000 */
[----:B------:R-:W3:Y:S02]  /*4730*/  @!P0 SYNCS.PHASECHK.TRANS64 P0, [R0+URZ+0x68], R3 ;  /* 0x00006803000085a7 */ /* 0x000ee400080010ff */
[----:B--23--:R-:W-:Y:S05]  /*4740*/  @P0 EXIT ;  /* 0x000000000000094d */ /* 0x00cfea0003800000 */
[----:B------:R-:W-:Y:S05]  /*4750*/  BRA `(.L_x_79) ;  /* 0xfffffffc00e87947 */ /* 0x000fea000383ffff */
.L_x_68:
[----:B------:R-:W-:-:S06]  /*4760*/  UISETP.GE.AND UP1, UPT, UR8, 0x4, UPT ;  /* 0x000000040800788c */ /* 0x000fcc000bf26270 */
[----:B------:R-:W-:-:S13]  /*4770*/  PLOP3.LUT P0, PT, PT, PT, UP1, 0x80, 0x8 ;  /* 0x000000000008781c */ /* 0x000fda0003f0f018 */
[----:B------:R-:W-:Y:S05]  /*4780*/  @!P0 EXIT ;  /* 0x000000000000894d */ /* 0x000fea0003800000 */
[----:B------:R-:W-:Y:S01]  /*4790*/  BAR.SYNC.DEFER_BLOCKING 0x6, 0xa0 ;  /* 0x0182800000007b1d */ /* 0x000fe20000010000 */
[C---:B------:R-:W-:Y:S01]  /*47a0*/  IMAD.SHL.U32 R7, R108.reuse, 0x40, RZ ;  /* 0x000000406c077824 */ /* 0x040fe200078e00ff */
[C---:B------:R-:W-:Y:S01]  /*47b0*/  LOP3.LUT R110, R108.reuse, 0x60, RZ, 0xc0, !PT ;  /* 0x000000606c6e7812 */ /* 0x040fe200078ec0ff */
[C---:B------:R-:W-:Y:S01]  /*47c0*/  IMAD.SHL.U32 R100, R108.reuse, 0x20, RZ ;  /* 0x000000206c647824 */ /* 0x040fe200078e00ff */
[----:B------:R-:W-:Y:S01]  /*47d0*/  CS2R R106, SRZ ;  /* 0x00000000006a7805 */ /* 0x000fe2000001ff00 */
[C---:B------:R-:W-:Y:S01]  /*47e0*/  IMAD.SHL.U32 R0, R108.reuse, 0x2, RZ ;  /* 0x000000026c007824 */ /* 0x040fe200078e00ff */
[----:B------:R-:W-:Y:S02]  /*47f0*/  UMOV UR49, 0x400 ;  /* 0x0000040000317882 */ /* 0x000fe40000000000 */
[----:B------:R-:W1:Y:S01]  /*4800*/  LDC R99, c[0x0][0x370] ;  /* 0x0000dc00ff637b82 */ /* 0x000e620000000800 */
[----:B------:R-:W-:Y:S01]  /*4810*/  ULEA UR49, UR37, UR49, 0x18 ;  /* 0x0000003125317291 */ /* 0x000fe2000f8ec0ff */
[----:B------:R-:W-:Y:S01]  /*4820*/  LOP3.LUT R5, R7, 0x180, RZ, 0xc0, !PT ;  /* 0x0000018007057812 */ /* 0x000fe200078ec0ff */
[----:B------:R-:W-:Y:S01]  /*4830*/  IMAD.U32 R46, R108, 0x10000, RZ ;  /* 0x000100006c2e7824 */ /* 0x000fe200078e00ff */
[----:B------:R-:W-:Y:S01]  /*4840*/  LOP3.LUT R100, R100, 0xc00, RZ, 0xc0, !PT ;  /* 0x00000c0064647812 */ /* 0x000fe200078ec0ff */
[----:B------:R-:W-:Y:S01]  /*4850*/  UIADD3 UR4, UPT, UPT, UR49, 0x2200, URZ ;  /* 0x0000220031047890 */ /* 0x000fe2000fffe0ff */
[----:B------:R-:W-:Y:S01]  /*4860*/  LOP3.LUT R0, R5, 0x20, R0, 0xf8, !PT ;  /* 0x0000002005007812 */ /* 0x000fe200078ef800 */
[----:B------:R-:W-:Y:S01]  /*4870*/  IMAD.SHL.U32 R5, R108, 0x8, RZ ;  /* 0x000000086c057824 */ /* 0x000fe200078e00ff */
[----:B------:R-:W2:Y:S01]  /*4880*/  LDC R42, c[0x0][0xb0c] ;  /* 0x0002c300ff2a7b82 */ /* 0x000ea20000000800 */
[----:B------:R-:W-:Y:S01]  /*4890*/  LOP3.LUT R100, R100, 0x40, R7, 0xf8, !PT ;  /* 0x0000004064647812 */ /* 0x000fe200078ef807 */
[----:B------:R-:W-:Y:S01]  /*48a0*/  IMAD.MOV.U32 R44, RZ, RZ, RZ ;  /* 0x000000ffff2c7224 */ /* 0x000fe200078e00ff */
[----:B------:R-:W-:Y:S01]  /*48b0*/  LOP3.LUT R46, R46, 0x600000, RZ, 0xc0, !PT ;  /* 0x006000002e2e7812 */ /* 0x000fe200078ec0ff */
[----:B------:R-:W-:Y:S01]  /*48c0*/  IMAD.MOV.U32 R112, RZ, RZ, RZ ;  /* 0x000000ffff707224 */ /* 0x000fe200078e00ff */
[----:B------:R-:W-:-:S02]  /*48d0*/  LOP3.LUT R108, R108, 0x2, RZ, 0xc0, !PT ;  /* 0x000000026c6c7812 */ /* 0x000fc400078ec0ff */
[----:B------:R-:W-:Y:S02]  /*48e0*/  CS2R R104, SRZ ;  /* 0x0000000000687805 */ /* 0x000fe4000001ff00 */
[----:B------:R-:W-:Y:S01]  /*48f0*/  LOP3.LUT R5, R0, 0x30, R5, 0x78, !PT ;  /* 0x0000003000057812 */ /* 0x000fe200078e7805 */
[----:B------:R-:W4:Y:S01]  /*4900*/  LDC R97, c[0x0][0xb20] ;  /* 0x0002c800ff617b82 */ /* 0x000f220000000800 */
[----:B------:R-:W3:Y:S01]  /*4910*/  LDS R3, [UR49+0x130] ;  /* 0x00013031ff037984 */ /* 0x000ee20008000800 */
[----:B------:R-:W-:Y:S01]  /*4920*/  LOP3.LUT R100, R100, 0x200, R7, 0xf8, !PT ;  /* 0x0000020064647812 */ /* 0x000fe200078ef807 */
[----:B------:R-:W-:Y:S01]  /*4930*/  IMAD.MOV R102, RZ, RZ, -R108 ;  /* 0x000000ffff667224 */ /* 0x000fe200078e0a6c */
[----:B------:R-:W1:Y:S01]  /*4940*/  LDCU.64 UR52, c[0x0][0x348] ;  /* 0x00006900ff3477ac */ /* 0x000e620008000a00 */
[----:B------:R-:W-:Y:S01]  /*4950*/  IMAD.U32 R109, RZ, RZ, UR4 ;  /* 0x00000004ff6d7e24 */ /* 0x000fe2000f8e00ff */
[----:B------:R-:W-:Y:S02]  /*4960*/  LOP3.LUT R100, R100, R5, RZ, 0xfc, !PT ;  /* 0x0000000564647212 */ /* 0x000fe400078efcff */
[----:B------:R-:W1:Y:S01]  /*4970*/  LDC R41, c[0x0][0xb30] ;  /* 0x0002cc00ff297b82 */ /* 0x000e620000000800 */
[----:B------:R-:W1:Y:S01]  /*4980*/  LDCU.64 UR38, c[0x0][0x888] ;  /* 0x00011100ff2677ac */ /* 0x000e620008000a00 */
[----:B------:R-:W1:Y:S06]  /*4990*/  LDCU.64 UR44, c[0x0][0x890] ;  /* 0x00011200ff2c77ac */ /* 0x000e6c0008000a00 */
[----:B------:R-:W1:Y:S01]  /*49a0*/  LDC.64 R92, c[0x0][0xb10] ;  /* 0x0002c400ff5c7b82 */ /* 0x000e620000000a00 */
[----:B------:R-:W-:-:S07]  /*49b0*/  UIADD3 UR48, UPT, UPT, UR49, 0x200, URZ ;  /* 0x0000020031307890 */ /* 0x000fce000fffe0ff */
[----:B------:R-:W1:Y:S08]  /*49c0*/  LDC.64 R38, c[0x0][0xb18] ;  /* 0x0002c600ff267b82 */ /* 0x000e700000000a00 */
[----:B------:R-:W1:Y:S08]  /*49d0*/  LDC.64 R36, c[0x0][0xb28] ;  /* 0x0002ca00ff247b82 */ /* 0x000e700000000a00 */
[----:B------:R-:W1:Y:S01]  /*49e0*/  LDC.64 R90, c[0x0][0x8b0] ;  /* 0x00022c00ff5a7b82 */ /* 0x000e620000000a00 */
[----:B---3--:R-:W-:-:S07]  /*49f0*/  IMAD.IADD R46, R3, 0x1, R46 ;  /* 0x00000001032e7824 */ /* 0x008fce00078e022e */
[----:B------:R-:W3:Y:S08]  /*4a00*/  LDC.64 R88, c[0x0][0x8a8] ;  /* 0x00022a00ff587b82 */ /* 0x000ef00000000a00 */
[----:B--2-4-:R-:W1:Y:S02]  /*4a10*/  LDC R98, c[0x0][0x374] ;  /* 0x0000dd00ff627b82 */ /* 0x014e640000000800 */
.L_x_105:
[----:B------:R-:W-:Y:S02]  /*4a20*/  LEA R0, R112, UR49, 0x3 ;  /* 0x0000003170007c11 */ /* 0x000fe4000f8e18ff */
[----:B------:R-:W-:Y:S02]  /*4a30*/  SHF.L.U32 R3, R106, 0x1f, RZ ;  /* 0x0000001f6a037819 */ /* 0x000fe400000006ff */
[----:B------:R-:W-:Y:S02]  /*4a40*/  LEA R16, R112, UR49, 0x4 ;  /* 0x0000003170107c11 */ /* 0x000fe4000f8e20ff */
[----:B------:R-:W2:Y:S02]  /*4a50*/  SYNCS.PHASECHK.TRANS64.TRYWAIT P0, [R0+URZ+0x80], R3 ;  /* 0x00008003000075a7 */ /* 0x000ea400080011ff */
[----:B-12---:R-:W-:Y:S05]  /*4a60*/  @!P0 BRA `(.L_x_80) ;  /* 0x0000003000208947 */ /* 0x006fea0003800000 */
.L_x_143:
[----:B------:R-:W4:Y:S01]  /*4a70*/  LDC.64 R12, c[0x0][0xb10] ;  /* 0x0002c400ff0c7b82 */ /* 0x000f220000000a00 */
[----:B------:R-:W3:Y:S01]  /*4a80*/  LDS.128 R16, [R16+0x110] ;  /* 0x0001100010107984 */ /* 0x000ee20000000c00 */
[----:B-1----:R-:W-:Y:S01]  /*4a90*/  ISETP.NE.AND P1, PT, R41, 0x1, PT ;  /* 0x000000012900780c */ /* 0x002fe20003f25270 */
[----:B--2---:R-:W-:Y:S01]  /*4aa0*/  VIADD R0, R0, 0x90 ;  /* 0x0000009000007836 */ /* 0x004fe20000000000 */
[----:B------:R-:W-:Y:S04]  /*4ab0*/  ISETP.GE.AND P0, PT, R40, 0x1, PT ;  /* 0x000000012800780c */ /* 0x000fe80003f06270 */
[----:B------:R-:W1:Y:S01]  /*4ac0*/  LDC.64 R10, c[0x0][0xb18] ;  /* 0x0002c600ff0a7b82 */ /* 0x000e620000000a00 */
[----:B------:R-:W-:Y:S01]  /*4ad0*/  PRMT R0, RZ, 0x654, R0 ;  /* 0x00000654ff007816 */ /* 0x000fe20000000000 */
[----:B------:R-:W-:Y:S01]  /*4ae0*/  @!PT LDS RZ, [RZ] ;  /* 0x00000000fffff984 */ /* 0x000fe20000000800 */
[----:B------:R-:W-:Y:S01]  /*4af0*/  @!PT LDS RZ, [RZ] ;  /* 0x00000000fffff984 */ /* 0x000fe20000000800 */
[----:B------:R-:W-:Y:S01]  /*4b00*/  @!PT LDS RZ, [RZ] ;  /* 0x00000000fffff984 */ /* 0x000fe20000000800 */
[----:B------:R-:W-:Y:S01]  /*4b10*/  @!PT LDS RZ, [RZ] ;  /* 0x00000000fffff984 */ /* 0x000fe20000000800 */
[----:B------:R2:W-:Y:S06]  /*4b20*/  MEMBAR.ALL.CTA ;  /* 0x0000000000007992 */ /* 0x0005ec0000008000 */
[----:B--2---:R-:W2:Y:S01]  /*4b30*/  FENCE.VIEW.ASYNC.S ;  /* 0x00000000000073c6 */ /* 0x004ea20000000000 */
[----:B------:R-:W1:Y:S08]  /*4b40*/  @!P1 LDC R14, c[0x0][0xb20] ;  /* 0x0002c800ff0e9b82 */ /* 0x000e700000000800 */
[----:B------:R-:W1:Y:S01]  /*4b50*/  @!P1 LDC R9, c[0x0][0xb0c] ;  /* 0x0002c300ff099b82 */ /* 0x000e620000000800 */
[----:B--2---:R2:W-:Y:S01]  /*4b60*/  SYNCS.ARRIVE.TRANS64.RED.A1T0 RZ, [R0+URZ], RZ ;  /* 0x000000ff00ff79a7 */ /* 0x0045e200081004ff */
[----:B---3--:R-:W-:Y:S04]  /*4b70*/  LOP3.LUT P4, RZ, R18, 0x1, RZ, 0xc0, !PT ;  /* 0x0000000112ff7812 */ /* 0x008fe8000788c0ff */
[----:B------:R-:W-:Y:S09]  /*4b80*/  P2R R111, PR, RZ, 0x10 ;  /* 0x00000010ff6f7803 */ /* 0x000ff20000000000 */
[----:B------:R-:W-:Y:S02]  /*4b90*/  @P4 MOV R45, R16 ;  /* 0x00000010002d4202 */ /* 0x000fe40000000f00 */
[----:B------:R-:W-:Y:S01]  /*4ba0*/  @P4 LOP3.LUT R43, R17, 0xffff, RZ, 0xc0, !PT ;  /* 0x0000ffff112b4812 */ /* 0x000fe200078ec0ff */
[----:B--2-4-:R-:W-:Y:S06]  /*4bb0*/  @!P0 BRA `(.L_x_81) ;  /* 0x0000000000a48947 */ /* 0x014fec0003800000 */
[----:B------:R-:W-:Y:S01]  /*4bc0*/  IMAD.HI.U32 R24, R98, R39, RZ ;  /* 0x0000002762187227 */ /* 0x000fe200078e00ff */
[----:B------:R-:W-:Y:S02]  /*4bd0*/  ISETP.NE.AND P0, PT, R38, 0x1, PT ;  /* 0x000000012600780c */ /* 0x000fe40003f05270 */
[----:B------:R-:W-:Y:S01]  /*4be0*/  ISETP.NE.AND P2, PT, R40, 0x1, PT ;  /* 0x000000012800780c */ /* 0x000fe20003f45270 */
[-C--:B------:R-:W-:Y:S01]  /*4bf0*/  IMAD.HI.U32 R22, R99, R92.reuse, RZ ;  /* 0x0000005c63167227 */ /* 0x080fe200078e00ff */
[----:B------:R-:W-:Y:S02]  /*4c00*/  SHF.R.U32.HI R23, RZ, R97, R24 ;  /* 0x00000061ff177219 */ /* 0x000fe40000011618 */
[----:B------:R-:W-:Y:S01]  /*4c10*/  ISETP.NE.AND P3, PT, R42, 0x1, PT ;  /* 0x000000012a00780c */ /* 0x000fe20003f65270 */
[----:B------:R-:W-:Y:S01]  /*4c20*/  IMAD.HI.U32 R28, R43, R39, RZ ;  /* 0x000000272b1c7227 */ /* 0x000fe200078e00ff */
[----:B------:R-:W-:Y:S02]  /*4c30*/  SHF.R.U32.HI R22, RZ, R93, R22 ;  /* 0x0000005dff167219 */ /* 0x000fe40000011616 */
[----:B------:R-:W-:Y:S01]  /*4c40*/  SEL R3, R98, R23, !P0 ;  /* 0x0000001762037207 */ /* 0x000fe20004000000 */
[----:B------:R-:W-:Y:S01]  /*4c50*/  IMAD.HI.U32 R26, R45, R92, RZ ;  /* 0x0000005c2d1a7227 */ /* 0x000fe200078e00ff */
[----:B------:R-:W-:Y:S03]  /*4c60*/  SEL R7, R99, R22, !P3 ;  /* 0x0000001663077207 */ /* 0x000fe60005800000 */
[-C--:B------:R-:W-:Y:S01]  /*4c70*/  IMAD.HI.U32 R22, R3, R36.reuse, RZ ;  /* 0x0000002403167227 */ /* 0x080fe200078e00ff */
[----:B------:R-:W-:Y:S03]  /*4c80*/  SHF.R.U32.HI R26, RZ, R93, R26 ;  /* 0x0000005dff1a7219 */ /* 0x000fe6000001161a */
[----:B------:R-:W-:Y:S01]  /*4c90*/  IMAD.HI.U32 R24, R7, R36, RZ ;  /* 0x0000002407187227 */ /* 0x000fe200078e00ff */
[----:B------:R-:W-:Y:S02]  /*4ca0*/  @P2 SHF.R.U32.HI R3, RZ, R37, R22 ;  /* 0x00000025ff032219 */ /* 0x000fe40000011616 */
[----:B------:R-:W-:Y:S02]  /*4cb0*/  SHF.R.U32.HI R22, RZ, R97, R28 ;  /* 0x00000061ff167219 */ /* 0x000fe4000001161c */
[----:B------:R-:W-:Y:S01]  /*4cc0*/  @P2 SHF.R.U32.HI R7, RZ, R37, R24 ;  /* 0x00000025ff072219 */ /* 0x000fe20000011618 */
[C---:B------:R-:W-:Y:S01]  /*4cd0*/  IMAD R2, R40.reuse, R3, RZ ;  /* 0x0000000328027224 */ /* 0x040fe200078e02ff */
[----:B------:R-:W-:Y:S02]  /*4ce0*/  SEL R5, R43, R22, !P0 ;  /* 0x000000162b057207 */ /* 0x000fe40004000000 */
[----:B------:R-:W-:Y:S01]  /*4cf0*/  SEL R3, R45, R26, !P3 ;  /* 0x0000001a2d037207 */ /* 0x000fe20005800000 */
[----:B------:R-:W-:Y:S01]  /*4d00*/  IMAD R4, R40, R7, RZ ;  /* 0x0000000728047224 */ /* 0x000fe200078e02ff */
[C---:B------:R-:W-:Y:S01]  /*4d10*/  ISETP.GE.AND P0, PT, R5.reuse, R2, PT ;  /* 0x000000020500720c */ /* 0x040fe20003f06270 */
[----:B------:R-:W-:Y:S03]  /*4d20*/  IMAD.HI.U32 R6, R5, R36, RZ ;  /* 0x0000002405067227 */ /* 0x000fe600078e00ff */
[----:B------:R-:W-:Y:S01]  /*4d30*/  ISETP.GE.OR P0, PT, R3, R4, P0 ;  /* 0x000000040300720c */ /* 0x000fe20000706670 */
[----:B------:R-:W-:Y:S01]  /*4d40*/  IMAD.MOV R4, RZ, RZ, -R3 ;  /* 0x000000ffff047224 */ /* 0x000fe200078e0a03 */
[-C--:B------:R-:W-:Y:S03]  /*4d50*/  SHF.R.U32.HI R6, RZ, R37.reuse, R6 ;  /* 0x00000025ff067219 */ /* 0x080fe60000011606 */
[----:B------:R-:W-:Y:S01]  /*4d60*/  IMAD R45, R42, R4, R45 ;  /* 0x000000042a2d7224 */ /* 0x000fe200078e022d */
[----:B------:R-:W-:Y:S05]  /*4d70*/  SEL R15, R5, R6, !P2 ;  /* 0x00000006050f7207 */ /* 0x000fea0005000000 */
[----:B------:R-:W-:Y:S02]  /*4d80*/  IMAD.MOV R6, RZ, RZ, -R15 ;  /* 0x000000ffff067224 */ /* 0x000fe400078e0a0f */
[C---:B------:R-:W-:Y:S04]  /*4d90*/  @!P0 IMAD.HI.U32 R2, R3.reuse, R36, RZ ;  /* 0x0000002403028227 */ /* 0x040fe800078e00ff */
[----:B------:R-:W-:Y:S01]  /*4da0*/  IMAD R6, R40, R6, R5 ;  /* 0x0000000628067224 */ /* 0x000fe200078e0205 */
[----:B------:R-:W-:Y:S04]  /*4db0*/  @!P0 SHF.R.U32.HI R2, RZ, R37, R2 ;  /* 0x00000025ff028219 */ /* 0x000fe80000011602 */
[----:B------:R-:W-:Y:S02]  /*4dc0*/  @!P0 SEL R0, R3, R2, !P2 ;  /* 0x0000000203008207 */ /* 0x000fe40005000000 */
[----:B------:R-:W-:Y:S02]  /*4dd0*/  IADD3 R2, PT, PT, -R5, RZ, RZ ;  /* 0x000000ff05027210 */ /* 0x000fe40007ffe1ff */
[----:B------:R-:W-:Y:S01]  /*4de0*/  @!P0 IADD3 R8, PT, PT, R15, -R0, RZ ;  /* 0x800000000f088210 */ /* 0x000fe20007ffe0ff */
[----:B------:R-:W-:Y:S02]  /*4df0*/  @!P0 IMAD R0, R7, R6, R0 ;  /* 0x0000000607008224 */ /* 0x000fe400078e0200 */
[----:B------:R-:W-:Y:S02]  /*4e00*/  IMAD R43, R38, R2, R43 ;  /* 0x00000002262b7224 */ /* 0x000fe400078e022b */
[----:B------:R-:W-:Y:S02]  /*4e10*/  @!P0 IMAD R5, R8, R40, R3 ;  /* 0x0000002808058224 */ /* 0x000fe400078e0203 */
[----:B------:R-:W-:Y:S04]  /*4e20*/  @!P0 IMAD.MOV.U32 R3, RZ, RZ, R0 ;  /* 0x000000ffff038224 */ /* 0x000fe800078e0000 */
[----:B------:R-:W-:Y:S02]  /*4e30*/  IMAD R45, R3, R42, R45 ;  /* 0x0000002a032d7224 */ /* 0x000fe400078e022d */
[----:B------:R-:W-:Y:S07]  /*4e40*/  IMAD R43, R5, R38, R43 ;  /* 0x00000026052b7224 */ /* 0x000fee00078e022b */
.L_x_81:
[----:B-1----:R-:W-:Y:S01]  /*4e50*/  @!P1 ISETP.NE.AND P0, PT, R10, 0x1, PT ;  /* 0x000000010a00980c */ /* 0x002fe20003f05270 */
[----:B------:R-:W-:Y:S01]  /*4e60*/  @!P1 IMAD.HI.U32 R0, R45, R12, RZ ;  /* 0x0000000c2d009227 */ /* 0x000fe200078e00ff */
[----:B------:R-:W-:Y:S01]  /*4e70*/  @!P1 ISETP.NE.AND P2, PT, R9, 0x1, PT ;  /* 0x000000010900980c */ /* 0x000fe20003f45270 */
[----:B------:R-:W-:Y:S01]  /*4e80*/  ULOP3.LUT UP0, URZ, UR48, 0x1b0, URZ, 0xc0, !UPT ;  /* 0x000001b030ff7892 */ /* 0x000fe2000f80c0ff */
[----:B------:R-:W-:Y:S01]  /*4e90*/  R2UR UR42, R21 ;  /* 0x00000000152a72ca */ /* 0x000fe200000e0000 */
[----:B------:R-:W-:Y:S01]  /*4ea0*/  @!P1 IMAD.HI.U32 R3, R43, R11, RZ ;  /* 0x0000000b2b039227 */ /* 0x000fe200078e00ff */
[----:B------:R-:W-:Y:S02]  /*4eb0*/  @!P1 SHF.R.U32.HI R0, RZ, R13, R0 ;  /* 0x0000000dff009219 */ /* 0x000fe40000011600 */
[----:B------:R-:W-:Y:S01]  /*4ec0*/  R2UR UR41, R20 ;  /* 0x00000000142972ca */ /* 0x000fe200000e0000 */
[----:B------:R-:W-:Y:S01]  /*4ed0*/  VIADD R112, R112, 0x1 ;  /* 0x0000000170707836 */ /* 0x000fe20000000000 */
[----:B------:R-:W-:Y:S02]  /*4ee0*/  @!P1 SHF.R.U32.HI R2, RZ, R14, R3 ;  /* 0x0000000eff029219 */ /* 0x000fe40000011603 */
[----:B------:R-:W-:Y:S02]  /*4ef0*/  @!P1 SEL R3, R45, R0, !P2 ;  /* 0x000000002d039207 */ /* 0x000fe40005000000 */
[----:B------:R-:W-:Y:S02]  /*4f00*/  @!P1 SEL R2, R43, R2, !P0 ;  /* 0x000000022b029207 */ /* 0x000fe40004000000 */
[----:B------:R-:W-:Y:S01]  /*4f10*/  @P4 SHF.R.U32.HI R103, RZ, 0x10, R17 ;  /* 0x00000010ff674819 */ /* 0x000fe20000011611 */
[----:B------:R-:W-:Y:S02]  /*4f20*/  USHF.L.U32 UR42, UR42, 0x6, URZ ;  /* 0x000000062a2a7899 */ /* 0x000fe400080006ff */
[----:B------:R-:W-:Y:S02]  /*4f30*/  @!P1 IMAD.IADD R0, R2, 0x1, -R3 ;  /* 0x0000000102009824 */ /* 0x000fe400078e0a03 */
[----:B------:R-:W-:Y:S01]  /*4f40*/  @!P1 IMAD.IADD R2, R3, 0x1, -R2 ;  /* 0x0000000103029824 */ /* 0x000fe200078e0a02 */
[----:B------:R-:W-:Y:S01]  /*4f50*/  USHF.L.U32 UR41, UR41, 0x7, URZ ;  /* 0x0000000729297899 */ /* 0x000fe200080006ff */
[----:B------:R-:W-:Y:S02]  /*4f60*/  @!P1 IMAD R45, R0, R9, R45 ;  /* 0x00000009002d9224 */ /* 0x000fe400078e022d */
[----:B------:R-:W-:Y:S01]  /*4f70*/  @!P1 IMAD R43, R2, R10, R43 ;  /* 0x0000000a022b9224 */ /* 0x000fe200078e022b */
[----:B------:R-:W-:Y:S08]  /*4f80*/  BRA.U !UP0, `(.L_x_82) ;  /* 0x0000000108407547 */ /* 0x000ff0000b800000 */
[----:B------:R-:W1:Y:S01]  /*4f90*/  LDCU.64 UR8, c[0x4][0x80] ;  /* 0x01001000ff0877ac */ /* 0x000e620008000a00 */
[----:B------:R-:W-:Y:S01]  /*4fa0*/  MOV R3, 0x0 ;  /* 0x0000000000037802 */ /* 0x000fe20000000f00 */
[----:B------:R-:W-:Y:S02]  /*4fb0*/  HFMA2 R12, -RZ, RZ, 0, 5.9604644775390625e-08 ;  /* 0x00000001ff0c7431 */ /* 0x000fe400000001ff */
[----:B------:R-:W-:Y:S02]  /*4fc0*/  IMAD.MOV.U32 R8, RZ, RZ, 0x70 ;  /* 0x00000070ff087424 */ /* 0x000fe400078e00ff */
[----:B------:R-:W-:Y:S01]  /*4fd0*/  IMAD.MOV.U32 R13, RZ, RZ, RZ ;  /* 0x000000ffff0d7224 */ /* 0x000fe200078e00ff */
[----:B------:R-:W2:Y:S01]  /*4fe0*/  LDCU.64 UR6, c[0x4][0x88] ;  /* 0x01001100ff0677ac */ /* 0x000ea20008000a00 */
[----:B------:R-:W3:Y:S01]  /*4ff0*/  LDC.64 R2, c[0x4][R3] ;  /* 0x0100000003027b82 */ /* 0x000ee20000000a00 */
[----:B------:R-:W4:Y:S01]  /*5000*/  LDCU.64 UR4, c[0x4][0x8] ;  /* 0x01000100ff0477ac */ /* 0x000f220008000a00 */
[----:B-1----:R-:W-:Y:S01]  /*5010*/  MOV R5, UR9 ;  /* 0x0000000900057c02 */ /* 0x002fe20008000f00 */
[----:B------:R-:W-:Y:S01]  /*5020*/  IMAD.U32 R4, RZ, RZ, UR8 ;  /* 0x00000008ff047e24 */ /* 0x000fe2000f8e00ff */
[----:B--2---:R-:W-:Y:S01]  /*5030*/  MOV R7, UR7 ;  /* 0x0000000700077c02 */ /* 0x004fe20008000f00 */
[----:B------:R-:W-:Y:S01]  /*5040*/  IMAD.U32 R6, RZ, RZ, UR6 ;  /* 0x00000006ff067e24 */ /* 0x000fe2000f8e00ff */
[----:B----4-:R-:W-:Y:S01]  /*5050*/  MOV R11, UR5 ;  /* 0x00000005000b7c02 */ /* 0x010fe20008000f00 */
[----:B------:R-:W-:Y:S02]  /*5060*/  IMAD.U32 R10, RZ, RZ, UR4 ;  /* 0x00000004ff0a7e24 */ /* 0x000fe4000f8e00ff */
[----:B------:R-:W-:Y:S07]  /*5070*/  LEPC R20, `(.L_x_82) ;  /* 0x000000001014794e */ /* 0x000fee0000000000 */
[----:B---3-5:R-:W-:Y:S05]  /*5080*/  CALL.ABS.NOINC R2 ;  /* 0x0000000002007343 */ /* 0x028fea0003c00000 */
.L_x_82:
[----:B------:R-:W-:Y:S01]  /*5090*/  LOP3.LUT P0, RZ, R109, 0x1b0, RZ, 0xc0, !PT ;  /* 0x000001b06dff7812 */ /* 0x000fe2000780c0ff */
[----:B------:R-:W-:Y:S11]  /*50a0*/  BSSY.RECONVERGENT B6, `(.L_x_83) ;  /* 0x0000013000067945 */ /* 0x000ff60003800200 */
[----:B------:R-:W-:Y:S01]  /*50b0*/  @!UPT UIADD3 URZ, UPT, UPT, URZ, URZ, URZ ;  /* 0x000000fffffff290 */ /* 0x000fe2000fffe0ff */
[----:B------:R-:W-:Y:S05]  /*50c0*/  @!P0 BRA `(.L_x_84) ;  /* 0x0000000000408947 */ /* 0x000fea0003800000 */
        /* <DEDUP_REMOVED lines=16> */
.L_x_84:
[----:B------:R-:W-:Y:S05]  /*51d0*/  BSYNC.RECONVERGENT B6 ;  /* 0x0000000000067941 */ /* 0x000fea0003800200 */
.L_x_83:
[----:B------:R-:W-:Y:S01]  /*51e0*/  ISETP.NE.U32.AND P4, PT, R90, RZ, PT ;  /* 0x000000ff5a00720c */ /* 0x000fe20003f85070 */
[----:B------:R-:W-:Y:S01]  /*51f0*/  UISETP.NE.AND UP2, UPT, UR50, URZ, UPT ;  /* 0x000000ff3200728c */ /* 0x000fe2000bf45270 */
[----:B------:R-:W-:Y:S01]  /*5200*/  ISETP.NE.U32.AND P2, PT, RZ, UR38, PT ;  /* 0x00000026ff007c0c */ /* 0x000fe2000bf45070 */
[----:B------:R-:W-:Y:S01]  /*5210*/  UISETP.NE.U32.AND UP1, UPT, UR44, URZ, UPT ;  /* 0x000000ff2c00728c */ /* 0x000fe2000bf25070 */
[----:B------:R-:W-:Y:S01]  /*5220*/  ISETP.NE.AND.EX P4, PT, R91, RZ, PT, P4 ;  /* 0x000000ff5b00720c */ /* 0x000fe20003f85340 */
[----:B------:R-:W-:Y:S01]  /*5230*/  UPLOP3.LUT UP0, UPT, UPT, UPT, UPT, 0x40, 0x4 ;  /* 0x000000000004789c */ /* 0x000fe20003f0e870 */
[----:B------:R-:W-:Y:S01]  /*5240*/  ISETP.NE.AND.EX P2, PT, RZ, UR39, PT, P2 ;  /* 0x00000027ff007c0c */ /* 0x000fe2000bf45320 */
[----:B------:R-:W-:Y:S01]  /*5250*/  UISETP.NE.AND.EX UP1, UPT, UR45, URZ, UPT, UP1 ;  /* 0x000000ff2d00728c */ /* 0x000fe2000bf25310 */
[----:B------:R-:W-:Y:S04]  /*5260*/  PLOP3.LUT P1, PT, PT, PT, UP2, 0x80, 0x8 ;  /* 0x000000000008781c */ /* 0x000fe80003f2f028 */
[----:B------:R-:W-:Y:S06]  /*5270*/  @UP2 UPLOP3.LUT UP0, UPT, UPT, UPT, UP1, 0x80, 0x8 ;  /* 0x000000000008289c */ /* 0x000fec0003f0f010 */
[----:B------:R-:W-:Y:S01]  /*5280*/  PLOP3.LUT P0, PT, PT, PT, UP0, 0x80, 0x8 ;  /* 0x000000000008781c */ /* 0x000fe20003f0f008 */
[----:B------:R-:W-:Y:S01]  /*5290*/  @!UPT UIADD3 URZ, UPT, UPT, URZ, URZ, URZ ;  /* 0x000000fffffff290 */ /* 0x000fe2000fffe0ff */
[----:B------:R-:W-:Y:S11]  /*52a0*/  BRA.U !UP1, `(.L_x_85) ;  /* 0x0000000109387547 */ /* 0x000ff6000b800000 */
[----:B------:R-:W-:Y:S01]  /*52b0*/  UISETP.NE.U32.AND UP0, UPT, UR38, URZ, UPT ;  /* 0x000000ff2600728c */ /* 0x000fe2000bf05070 */
[----:B------:R-:W-:Y:S02]  /*52c0*/  HFMA2 R0, -RZ, RZ, 0, 5.9604644775390625e-08 ;  /* 0x00000001ff007431 */ /* 0x000fe400000001ff */
[----:B------:R-:W-:Y:S01]  /*52d0*/  IMAD.MOV.U32 R95, RZ, RZ, 0x1 ;  /* 0x00000001ff5f7424 */ /* 0x000fe200078e00ff */
[----:B------:R-:W-:Y:S06]  /*52e0*/  UISETP.NE.AND.EX UP0, UPT, UR39, URZ, UPT, UP0 ;  /* 0x000000ff2700728c */ /* 0x000fec000bf05300 */
[----:B------:R-:W-:Y:S05]  /*52f0*/  PLOP3.LUT P3, PT, PT, PT, UP0, 0x80, 0x8 ;  /* 0x000000000008781c */ /* 0x000fea0003f6f008 */
[----:B------:R-:W1:Y:S01]  /*5300*/  @UP0 LDCU.64 UR6, c[0x0][0x888] ;  /* 0x00011100ff0607ac */ /* 0x000e620008000a00 */
[----:B------:R-:W-:Y:S07]  /*5310*/  @UP0 UIMAD UR4, UR36, UR44, URZ ;  /* 0x0000002c240402a4 */ /* 0x000fee000f8e02ff */
[----:B------:R-:W-:Y:S01]  /*5320*/  @!P3 PRMT R95, R0, 0x7610, R95 ;  /* 0x00007610005fb816 */ /* 0x000fe2000000005f */
[----:B-1----:R-:W-:Y:S03]  /*5330*/  @UP0 UIMAD.WIDE UR6, UR4, 0x4, UR6 ;  /* 0x00000004040608a5 */ /* 0x002fe6000f8e0206 */
[----:B------:R-:W1:Y:S03]  /*5340*/  @!UP0 LDCU UR4, c[0x0][0x880] ;  /* 0x00011000ff0487ac */ /* 0x000e660008000800 */
[----:B------:R-:W-:Y:S01]  /*5350*/  IMAD.U32 R2, RZ, RZ, UR6 ;  /* 0x00000006ff027e24 */ /* 0x000fe2000f8e00ff */
[----:B------:R-:W-:Y:S05]  /*5360*/  MOV R3, UR7 ;  /* 0x0000000700037c02 */ /* 0x000fea0008000f00 */
[----:B-----5:R2:W5:Y:S02]  /*5370*/  @P3 LDG.E R49, desc[UR46][R2.64] ;  /* 0x0000002e02313981 */ /* 0x020564000c1e1900 */
[----:B-12---:R-:W-:Y:S02]  /*5380*/  @!P3 IMAD.U32 R49, RZ, RZ, UR4 ;  /* 0x00000004ff31be24 */ /* 0x006fe4000f8e00ff */
.L_x_85:
[----:B------:R-:W-:Y:S05]  /*5390*/  @!P4 BRA `(.L_x_86) ;  /* 0x000000000020c947 */ /* 0x000fea0003800000 */
[----:B------:R-:W-:Y:S04]  /*53a0*/  ISETP.NE.U32.AND P3, PT, R88, RZ, PT ;  /* 0x000000ff5800720c */ /* 0x000fe80003f65070 */
[----:B------:R-:W-:Y:S11]  /*53b0*/  ISETP.NE.AND.EX P3, PT, R89, RZ, PT, P3 ;  /* 0x000000ff5900720c */ /* 0x000ff60003f65330 */
[----:B------:R-:W-:Y:S02]  /*53c0*/  @!UPT UIADD3 URZ, UPT, UPT, URZ, URZ, URZ ;  /* 0x000000fffffff290 */ /* 0x000fe4000fffe0ff */
[----:B------:R-:W1:Y:S01]  /*53d0*/  @P3 LDC.64 R2, c[0x0][0x8a8] ;  /* 0x00022a00ff023b82 */ /* 0x000e620000000a00 */
[----:B------:R-:W-:Y:S04]  /*53e0*/  @P3 IMAD R0, R90, UR36, RZ ;  /* 0x000000245a003c24 */ /* 0x000fe8000f8e02ff */
[----:B-1----:R-:W-:Y:S05]  /*53f0*/  @P3 IMAD.WIDE R2, R0, 0x4, R2 ;  /* 0x0000000400023825 */ /* 0x002fea00078e0202 */
[----:B-----5:R1:W5:Y:S02]  /*5400*/  @P3 LDG.E R47, desc[UR46][R2.64] ;  /* 0x0000002e022f3981 */ /* 0x020364000c1e1900 */
[----:B-1----:R-:W2:Y:S02]  /*5410*/  @!P3 LDC R47, c[0x0][0x8a0] ;  /* 0x00022800ff2fbb82 */ /* 0x002ea40000000800 */
.L_x_86:
[----:B-----5:R-:W-:Y:S01]  /*5420*/  FSETP.NEU.AND P4, PT, R49, RZ, PT ;  /* 0x000000ff3100720b */ /* 0x020fe20003f8d000 */
[----:B------:R-:W-:Y:S01]  /*5430*/  BSSY B1, `(.L_x_87) ;  /* 0x0000042000017945 */ /* 0x000fe20003800000 */
[----:B------:R-:W-:Y:S01]  /*5440*/  SEL R7, RZ, 0xffffffff, P2 ;  /* 0xffffffffff077807 */ /* 0x000fe20001000000 */
[----:B------:R-:W-:Y:S01]  /*5450*/  IMAD.MOV.U32 R115, RZ, RZ, 0x1 ;  /* 0x00000001ff737424 */ /* 0x000fe200078e00ff */
[----:B------:R-:W-:Y:S02]  /*5460*/  LOP3.LUT P3, RZ, R95, 0xff, RZ, 0xc0, !PT ;  /* 0x000000ff5fff7812 */ /* 0x000fe4000786c0ff */
[----:B------:R-:W-:Y:S02]  /*5470*/  CS2R R86, SRZ ;  /* 0x0000000000567805 */ /* 0x000fe4000001ff00 */
[----:B------:R-:W-:Y:S02]  /*5480*/  @P1 SEL R4, RZ, 0xffffffff, P4 ;  /* 0xffffffffff041807 */ /* 0x000fe40002000000 */
[----:B------:R-:W-:Y:S02]  /*5490*/  CS2R R84, SRZ ;  /* 0x0000000000547805 */ /* 0x000fe4000001ff00 */
[----:B------:R-:W-:Y:S02]  /*54a0*/  LEA R0, R105, UR49, 0x3 ;  /* 0x0000003169007c11 */ /* 0x000fe4000f8e18ff */
[----:B------:R-:W-:Y:S02]  /*54b0*/  CS2R R82, SRZ ;  /* 0x0000000000527805 */ /* 0x000fe4000001ff00 */
[----:B------:R-:W-:Y:S02]  /*54c0*/  @P0 SEL R4, R7, R4, !P3 ;  /* 0x0000000407040207 */ /* 0x000fe40005800000 */
[----:B------:R-:W-:Y:S02]  /*54d0*/  CS2R R80, SRZ ;  /* 0x0000000000507805 */ /* 0x000fe4000001ff00 */
[----:B------:R-:W-:Y:S02]  /*54e0*/  LEA R113, R44, UR49, 0x3 ;  /* 0x000000312c717c11 */ /* 0x000fe4000f8e18ff */
[----:B------:R-:W-:Y:S02]  /*54f0*/  @P1 LOP3.LUT R4, R4, 0x1, RZ, 0xc0, !PT ;  /* 0x0000000104041812 */ /* 0x000fe400078ec0ff */
[----:B------:R-:W-:Y:S02]  /*5500*/  SHF.L.U32 R2, R107, 0x1f, RZ ;  /* 0x0000001f6b027819 */ /* 0x000fe400000006ff */
[----:B------:R-:W-:Y:S02]  /*5510*/  ISETP.NE.U32.OR P6, PT, R4, 0x1, !P1 ;  /* 0x000000010400780c */ /* 0x000fe40004fc5470 */
[----:B------:R-:W-:Y:S02]  /*5520*/  PLOP3.LUT P2, PT, PT, PT, UP1, 0x80, 0x8 ;  /* 0x000000000008781c */ /* 0x000fe40003f4f018 */
[----:B------:R-:W-:Y:S02]  /*5530*/  LEA.HI R5, R44, R44, RZ, 0x1 ;  /* 0x0000002c2c057211 */ /* 0x000fe400078f08ff */
[----:B------:R-:W-:Y:S02]  /*5540*/  SEL R4, RZ, 0xffffffff, P4 ;  /* 0xffffffffff047807 */ /* 0x000fe40002000000 */
[----:B------:R-:W-:Y:S01]  /*5550*/  P2R R114, PR, RZ, 0x40 ;  /* 0x00000040ff727803 */ /* 0x000fe20000000000 */
[C---:B------:R-:W-:Y:S01]  /*5560*/  IMAD.SHL.U32 R3, R5.reuse, 0x40, RZ ;  /* 0x0000004005037824 */ /* 0x040fe200078e00ff */
[----:B------:R-:W-:Y:S03]  /*5570*/  LOP3.LUT R5, R5, 0xffe, RZ, 0xc0, !PT ;  /* 0x00000ffe05057812 */ /* 0x000fe600078ec0ff */
[----:B------:R-:W-:Y:S02]  /*5580*/  @P6 SHF.L.U32 R9, R104, 0x1f, RZ ;  /* 0x0000001f68096819 */ /* 0x000fe400000006ff */
[----:B------:R-:W-:Y:S01]  /*5590*/  @P2 SEL R4, R7, R4, !P3 ;  /* 0x0000000407042207 */ /* 0x000fe20005800000 */
[----:B------:R-:W-:Y:S01]  /*55a0*/  IMAD.IADD R48, R44, 0x1, -R5 ;  /* 0x000000012c307824 */ /* 0x000fe200078e0a05 */
[----:B------:R-:W1:Y:S01]  /*55b0*/  @P6 SYNCS.PHASECHK.TRANS64.TRYWAIT P1, [R0+URZ+0x50], R9 ;  /* 0x00005009000065a7 */ /* 0x000e6200080211ff */
[----:B------:R-:W-:Y:S02]  /*55c0*/  LOP3.LUT R3, R3, 0xffffff80, RZ, 0xc0, !PT ;  /* 0xffffff8003037812 */ /* 0x000fe400078ec0ff */
[----:B------:R-:W-:Y:S03]  /*55d0*/  LOP3.LUT R4, R4, 0x1, RZ, 0xc0, !PT ;  /* 0x0000000104047812 */ /* 0x000fe600078ec0ff */
[----:B------:R-:W-:Y:S01]  /*55e0*/  IMAD.IADD R3, R46, 0x1, R3 ;  /* 0x000000012e037824 */ /* 0x000fe200078e0203 */
[----:B------:R-:W-:Y:S03]  /*55f0*/  ISETP.NE.U32.AND P5, PT, R4, 0x1, PT ;  /* 0x000000010400780c */ /* 0x000fe60003fa5070 */
[----:B------:R-:W-:Y:S01]  /*5600*/  IMAD R48, R48, 0x100000, R3 ;  /* 0x0010000030307824 */ /* 0x000fe200078e0203 */
[----:B------:R-:W-:Y:S01]  /*5610*/  P2R R124, PR, RZ, 0x20 ;  /* 0x00000020ff7c7803 */ /* 0x000fe20000000000 */
[----:B------:R3:W4:Y:S01]  /*5620*/  SYNCS.PHASECHK.TRANS64.TRYWAIT P0, [R113+URZ+0xa0], R2 ;  /* 0x0000a002710075a7 */ /* 0x00072200080011ff */
[----:B-1----:R-:W-:Y:S01]  /*5630*/  @P6 SEL R115, RZ, 0x1, !P1 ;  /* 0x00000001ff736807 */ /* 0x002fe20004800000 */
[----:B---3--:R-:W-:Y:S06]  /*5640*/  @!P6 BRA `(.L_x_88) ;  /* 0x000000000080e947 */ /* 0x008fec0003800000 */
[----:B------:R-:W-:Y:S01]  /*5650*/  @P5 IMAD R5, R105, 0x1000, R100 ;  /* 0x0000100069055824 */ /* 0x000fe200078e0264 */
[----:B------:R-:W-:Y:S01]  /*5660*/  ISETP.NE.AND P1, PT, R115, RZ, PT ;  /* 0x000000ff7300720c */ /* 0x000fe20003f25270 */
[----:B------:R-:W-:Y:S01]  /*5670*/  BSSY B0, `(.L_x_89) ;  /* 0x000000b000007945 */ /* 0x000fe20003800000 */
[----:B------:R-:W-:Y:S01]  /*5680*/  CS2R R82, SRZ ;  /* 0x0000000000527805 */ /* 0x000fe2000001ff00 */
[----:B------:R-:W-:Y:S01]  /*5690*/  @P5 VIADD R4, R5, UR49 ;  /* 0x0000003105045c36 */ /* 0x000fe20008000000 */
[----:B------:R-:W-:Y:S02]  /*56a0*/  CS2R R80, SRZ ;  /* 0x0000000000507805 */ /* 0x000fe4000001ff00 */
[----:B------:R-:W-:Y:S02]  /*56b0*/  CS2R R86, SRZ ;  /* 0x0000000000567805 */ /* 0x000fe4000001ff00 */
[----:B------:R-:W-:Y:S01]  /*56c0*/  CS2R R84, SRZ ;  /* 0x0000000000547805 */ /* 0x000fe2000001ff00 */
[----:B------:R-:W-:Y:S04]  /*56d0*/  @P5 IMAD R4, R108, -0x10, R4 ;  /* 0xfffffff06c045824 */ /* 0x000fe800078e0204 */
[----:B------:R-:W-:Y:S05]  /*56e0*/  @P1 BRA `(.L_x_90) ;  /* 0x00000000000c1947 */ /* 0x000fea0003800000 */
[----:B------:R-:W-:Y:S04]  /*56f0*/  SHF.L.U32 R3, R104, 0x1f, RZ ;  /* 0x0000001f68037819 */ /* 0x000fe800000006ff */
[----:B------:R-:W1:Y:S02]  /*5700*/  SYNCS.PHASECHK.TRANS64.TRYWAIT P1, [R0+URZ+0x50], R3 ;  /* 0x00005003000075a7 */ /* 0x000e6400080211ff */
[----:B-1----:R-:W-:Y:S05]  /*5710*/  @!P1 BRA `(.L_x_91) ;  /* 0x0000002400089947 */ /* 0x002fea0003800000 */
.L_x_90:
[----:B------:R-:W-:Y:S05]  /*5720*/  BSYNC B0 ;  /* 0x0000000000007941 */ /* 0x000fea0003800000 */
.L_x_89:
[----:B------:R-:W-:Y:S01]  /*5730*/  ISETP.NE.AND P1, PT, R124, RZ, PT ;  /* 0x000000ff7c00720c */ /* 0x000fe20003f25270 */
[----:B-1----:R-:W-:Y:S02]  /*5740*/  VIADD R3, R0, 0x60 ;  /* 0x0000006000037836 */ /* 0x002fe40000000000 */
[----:B------:R-:W-:Y:S02]  /*5750*/  IMAD.U32 R0, RZ, RZ, UR37 ;  /* 0x00000025ff007e24 */ /* 0x000fe4000f8e00ff */
[----:B------:R-:W-:Y:S03]  /*5760*/  VIADD R105, R105, 0x1 ;  /* 0x0000000169697836 */ /* 0x000fe60000000000 */
[----:B------:R-:W-:Y:S05]  /*5770*/  PRMT R0, R0, 0x654, R3 ;  /* 0x0000065400007816 */ /* 0x000fea0000000003 */
[----:B------:R1:W3:Y:S04]  /*5780*/  @P1 LDS.128 R80, [R5+UR49+0x200] ;  /* 0x0002003105501984 */ /* 0x0002e80008000c00 */
[----:B------:R1:W1:Y:S01]  /*5790*/  @P1 LDS.128 R84, [R4+0x210] ;  /* 0x0002100004541984 */ /* 0x0002620000000c00 */
[C---:B------:R-:W-:Y:S01]  /*57a0*/  ISETP.NE.AND P1, PT, R105.reuse, 0x2, PT ;  /* 0x000000026900780c */ /* 0x040fe20003f25270 */
[----:B------:R-:W-:Y:S01]  /*57b0*/  @!PT LDS RZ, [RZ] ;  /* 0x00000000fffff984 */ /* 0x000fe20000000800 */
[----:B------:R-:W-:Y:S01]  /*57c0*/  @!PT LDS RZ, [RZ] ;  /* 0x00000000fffff984 */ /* 0x000fe20000000800 */
[----:B------:R-:W-:Y:S01]  /*57d0*/  @!PT LDS RZ, [RZ] ;  /* 0x00000000fffff984 */ /* 0x000fe20000000800 */
[----:B------:R-:W-:Y:S01]  /*57e0*/  @!PT LDS RZ, [RZ] ;  /* 0x00000000fffff984 */ /* 0x000fe20000000800 */
[----:B------:R5:W-:Y:S06]  /*57f0*/  MEMBAR.ALL.CTA ;  /* 0x0000000000007992 */ /* 0x000bec0000008000 */
[----:B-----5:R-:W5:Y:S01]  /*5800*/  FENCE.VIEW.ASYNC.S ;  /* 0x00000000000073c6 */ /* 0x020f620000000000 */
[----:B------:R-:W-:Y:S02]  /*5810*/  SEL R3, RZ, 0x1, P1 ;  /* 0x00000001ff037807 */ /* 0x000fe40000800000 */
[----:B------:R-:W-:Y:S02]  /*5820*/  SEL R105, R105, RZ, P1 ;  /* 0x000000ff69697207 */ /* 0x000fe40000800000 */
[----:B------:R-:W-:Y:S01]  /*5830*/  LOP3.LUT R104, R104, R3, RZ, 0x3c, !PT ;  /* 0x0000000368687212 */ /* 0x000fe200078e3cff */
[----:B-----5:R1:W-:Y:S06]  /*5840*/  SYNCS.ARRIVE.TRANS64.RED.A1T0 RZ, [R0+URZ], RZ ;  /* 0x000000ff00ff79a7 */ /* 0x0203ec00081004ff */
.L_x_88:
[----:B------:R-:W-:Y:S05]  /*5850*/  BSYNC B1 ;  /* 0x0000000000017941 */ /* 0x000fea0003800000 */
.L_x_87:
[----:B-1----:R-:W-:Y:S04]  /*5860*/  SHF.R.U32.HI R0, RZ, 0x15, R48 ;  /* 0x00000015ff007819 */ /* 0x002fe80000011630 */
[----:B------:R-:W-:Y:S01]  /*5870*/  LOP3.LUT P1, RZ, R0, 0x3, R101, 0x48, !PT ;  /* 0x0000000300ff7812 */ /* 0x000fe20007824865 */
[----:B------:R-:W-:Y:S01]  /*5880*/  @!UPT UIADD3 URZ, UPT, UPT, URZ, URZ, URZ ;  /* 0x000000fffffff290 */ /* 0x000fe2000fffe0ff */
[----:B----4-:R-:W-:Y:S11]  /*5890*/  @P0 BRA `(.L_x_92) ;  /* 0x0000000000080947 */ /* 0x010ff60003800000 */
[----:B------:R-:W1:Y:S02]  /*58a0*/  SYNCS.PHASECHK.TRANS64.TRYWAIT P0, [R113+URZ+0xa0], R2 ;  /* 0x0000a002710075a7 */ /* 0x000e6400080011ff */
[----:B-1----:R-:W-:Y:S05]  /*58b0*/  @!P0 BRA `(.L_x_93) ;  /* 0x0000002000b48947 */ /* 0x002fea0003800000 */
.L_x_92:
[----:B------:R-:W-:Y:S05]  /*58c0*/  @!P1 BRA `(.L_x_94) ;  /* 0x0000000000409947 */ /* 0x000fea0003800000 */
[----:B------:R-:W4:Y:S01]  /*58d0*/  LDCU.64 UR8, c[0x4][0x70] ;  /* 0x01000e00ff0877ac */ /* 0x000f220008000a00 */
[----:B------:R-:W-:Y:S01]  /*58e0*/  MOV R3, 0x0 ;  /* 0x0000000000037802 */ /* 0x000fe20000000f00 */
[----:B------:R-:W-:Y:S02]  /*58f0*/  HFMA2 R12, -RZ, RZ, 0, 5.9604644775390625e-08 ;  /* 0x00000001ff0c7431 */ /* 0x000fe400000001ff */
[----:B------:R-:W-:Y:S02]  /*5900*/  IMAD.MOV.U32 R8, RZ, RZ, 0x192 ;  /* 0x00000192ff087424 */ /* 0x000fe400078e00ff */
[----:B------:R-:W-:Y:S01]  /*5910*/  IMAD.MOV.U32 R13, RZ, RZ, RZ ;  /* 0x000000ffff0d7224 */ /* 0x000fe200078e00ff */
[----:B------:R-:W5:Y:S01]  /*5920*/  LDCU.64 UR6, c[0x4][0x78] ;  /* 0x01000f00ff0677ac */ /* 0x000f620008000a00 */
[----:B-1----:R-:W1:Y:S01]  /*5930*/  LDC.64 R2, c[0x4][R3] ;  /* 0x0100000003027b82 */ /* 0x002e620000000a00 */
[----:B------:R-:W2:Y:S01]  /*5940*/  LDCU.64 UR4, c[0x4][0x10] ;  /* 0x01000200ff0477ac */ /* 0x000ea20008000a00 */
[----:B----4-:R-:W-:Y:S01]  /*5950*/  MOV R5, UR9 ;  /* 0x0000000900057c02 */ /* 0x010fe20008000f00 */
[----:B------:R-:W-:Y:S01]  /*5960*/  IMAD.U32 R4, RZ, RZ, UR8 ;  /* 0x00000008ff047e24 */ /* 0x000fe2000f8e00ff */
[----:B-----5:R-:W-:Y:S01]  /*5970*/  MOV R7, UR7 ;  /* 0x0000000700077c02 */ /* 0x020fe20008000f00 */
[----:B------:R-:W-:Y:S01]  /*5980*/  IMAD.U32 R6, RZ, RZ, UR6 ;  /* 0x00000006ff067e24 */ /* 0x000fe2000f8e00ff */
[----:B--2---:R-:W-:Y:S01]  /*5990*/  MOV R11, UR5 ;  /* 0x00000005000b7c02 */ /* 0x004fe20008000f00 */
[----:B------:R-:W-:Y:S02]  /*59a0*/  IMAD.U32 R10, RZ, RZ, UR4 ;  /* 0x00000004ff0a7e24 */ /* 0x000fe4000f8e00ff */
[----:B------:R-:W-:Y:S07]  /*59b0*/  LEPC R20, `(.L_x_94) ;  /* 0x000000001014794e */ /* 0x000fee0000000000 */
[----:B-1-3--:R-:W-:Y:S05]  /*59c0*/  CALL.ABS.NOINC R2 ;  /* 0x0000000002007343 */ /* 0x00afea0003c00000 */
.L_x_94:
[-C--:B---3--:R-:W-:Y:S01]  /*59d0*/  F2FP.F16.E5M2.UNPACK_B R51, R80.reuse ;  /* 0x00000050ff33723e */ /* 0x088fe200020004ff */
[----:B------:R-:W-:Y:S05]  /*59e0*/  WARPSYNC.ALL ;  /* 0x0000000000007948 */ /* 0x000fea0003800000 */
[----:B------:R-:W-:Y:S01]  /*59f0*/  R2UR UR4, R48 ;  /* 0x00000000300472ca */ /* 0x000fe200000e0000 */
[--C-:B------:R-:W-:Y:S01]  /*5a00*/  HADD2.F32 R50, -RZ, R51.reuse.H0_H0 ;  /* 0x20000033ff327230 */ /* 0x100fe20000004100 */
[----:B------:R-:W-:Y:S01]  /*5a10*/  F2FP.F16.E5M2.UNPACK_B R53, R80.H1 ;  /* 0x00000050ff35723e */ /* 0x000fe200030004ff */
[----:B------:R-:W-:Y:S01]  /*5a20*/  HADD2.F32 R51, -RZ, R51.H1_H1 ;  /* 0x30000033ff337230 */ /* 0x000fe20000004100 */
[-C--:B------:R-:W-:Y:S01]  /*5a30*/  F2FP.F16.E5M2.UNPACK_B R55, R81.reuse ;  /* 0x00000051ff37723e */ /* 0x080fe200020004ff */
[----:B------:R-:W-:Y:S01]  /*5a40*/  BSSY.RECONVERGENT B0, `(.L_x_95) ;  /* 0x0000099000007945 */ /* 0x000fe20003800200 */
[----:B------:R-:W-:Y:S01]  /*5a50*/  F2FP.F16.E5M2.UNPACK_B R57, R81.H1 ;  /* 0x00000051ff39723e */ /* 0x000fe200030004ff */
[--C-:B------:R-:W-:Y:S01]  /*5a60*/  HADD2.F32 R52, -RZ, R53.reuse.H0_H0 ;  /* 0x20000035ff347230 */ /* 0x100fe20000004100 */
[-C--:B------:R-:W-:Y:S01]  /*5a70*/  F2FP.F16.E5M2.UNPACK_B R59, R82.reuse ;  /* 0x00000052ff3b723e */ /* 0x080fe200020004ff */
[----:B------:R-:W-:Y:S01]  /*5a80*/  HADD2.F32 R54, -RZ, R53.H1_H1 ;  /* 0x30000035ff367230 */ /* 0x000fe20000004100 */
[----:B------:R-:W-:Y:S01]  /*5a90*/  F2FP.F16.E5M2.UNPACK_B R61, R82.H1 ;  /* 0x00000052ff3d723e */ /* 0x000fe200030004ff */
[--C-:B------:R-:W-:Y:S01]  /*5aa0*/  HADD2.F32 R53, -RZ, R55.reuse.H0_H0 ;  /* 0x20000037ff357230 */ /* 0x100fe20000004100 */
[-C--:B------:R-:W-:Y:S01]  /*5ab0*/  F2FP.F16.E5M2.UNPACK_B R63, R83.reuse ;  /* 0x00000053ff3f723e */ /* 0x080fe200020004ff */
[----:B------:R-:W-:Y:S01]  /*5ac0*/  LDTM.16dp32bit_t0_t15.x32 R4, tmem[UR4] ;  /* 0x00000004000479ee */ /* 0x000fe20008a80000 */
[----:B------:R-:W2:Y:S01]  /*5ad0*/  LDTM.16dp32bit_t16_t31.x32 R4, tmem[UR4+0x20] ;  /* 0x00002004000479ee */ /* 0x000ea20008aa0000 */
[----:B------:R-:W-:Y:S01]  /*5ae0*/  SHF.L.U32 R125, R102, 0x4, RZ ;  /* 0x00000004667d7819 */ /* 0x000fe200000006ff */
[----:B------:R-:W-:Y:S01]  /*5af0*/  HADD2.F32 R56, -RZ, R55.H1_H1 ;  /* 0x30000037ff387230 */ /* 0x000fe20000004100 */
[----:B------:R-:W-:Y:S01]  /*5b00*/  ISETP.NE.AND P6, PT, R114, RZ, PT ;  /* 0x000000ff7200720c */ /* 0x000fe20003fc5270 */
[----:B------:R-:W-:Y:S01]  /*5b10*/  HADD2.F32 R60, -RZ, R59.H1_H1 ;  /* 0x3000003bff3c7230 */ /* 0x000fe20000004100 */
[----:B------:R-:W-:Y:S01]  /*5b20*/  IADD3 R114, PT, PT, R100, UR49, RZ ;  /* 0x0000003164727c10 */ /* 0x000fe2000fffe0ff */
[----:B------:R-:W-:Y:S01]  /*5b30*/  HADD2.F32 R64, -RZ, R63.H1_H1 ;  /* 0x3000003fff407230 */ /* 0x000fe20000004100 */
[----:B------:R-:W-:Y:S01]  /*5b40*/  F2FP.F16.E5M2.UNPACK_B R65, R83.H1 ;  /* 0x00000053ff41723e */ /* 0x000fe200030004ff */
[--C-:B------:R-:W-:Y:S01]  /*5b50*/  HADD2.F32 R55, -RZ, R57.reuse.H0_H0 ;  /* 0x20000039ff377230 */ /* 0x100fe20000004100 */
[----:B------:R-:W-:Y:S01]  /*5b60*/  IADD3 R114, PT, PT, R114, R125, RZ ;  /* 0x0000007d72727210 */ /* 0x000fe20007ffe0ff */
[----:B------:R-:W-:Y:S01]  /*5b70*/  HADD2.F32 R58, -RZ, R57.H1_H1 ;  /* 0x30000039ff3a7230 */ /* 0x000fe20000004100 */
[-C--:B------:R-:W-:Y:S01]  /*5b80*/  F2FP.F16.E5M2.UNPACK_B R67, R84.reuse ;  /* 0x00000054ff43723e */ /* 0x080fe200020004ff */
[----:B------:R-:W-:Y:S01]  /*5b90*/  HADD2.F32 R57, -RZ, R59.H0_H0 ;  /* 0x2000003bff397230 */ /* 0x000fe20000004100 */
[----:B------:R-:W-:Y:S01]  /*5ba0*/  F2FP.F16.E5M2.UNPACK_B R69, R84.H1 ;  /* 0x00000054ff45723e */ /* 0x000fe200030004ff */
[----:B------:R-:W-:Y:S01]  /*5bb0*/  HADD2.F32 R59, -RZ, R61.H0_H0 ;  /* 0x2000003dff3b7230 */ /* 0x000fe20000004100 */
[-C--:B------:R-:W-:Y:S01]  /*5bc0*/  F2FP.F16.E5M2.UNPACK_B R71, R85.reuse ;  /* 0x00000055ff47723e */ /* 0x080fe200020004ff */
[----:B------:R-:W-:Y:S01]  /*5bd0*/  HADD2.F32 R68, -RZ, R67.H1_H1 ;  /* 0x30000043ff447230 */ /* 0x000fe20000004100 */
[----:B------:R-:W-:Y:S01]  /*5be0*/  F2FP.F16.E5M2.UNPACK_B R73, R85.H1 ;  /* 0x00000055ff49723e */ /* 0x000fe200030004ff */
[----:B------:R-:W-:Y:S01]  /*5bf0*/  HADD2.F32 R62, -RZ, R61.H1_H1 ;  /* 0x3000003dff3e7230 */ /* 0x000fe20000004100 */
[-C--:B------:R-:W-:Y:S01]  /*5c00*/  F2FP.F16.E5M2.UNPACK_B R75, R86.reuse ;  /* 0x00000056ff4b723e */ /* 0x080fe200020004ff */
[----:B------:R-:W-:Y:S01]  /*5c10*/  HADD2.F32 R61, -RZ, R63.H0_H0 ;  /* 0x2000003fff3d7230 */ /* 0x000fe20000004100 */
[----:B------:R-:W-:Y:S01]  /*5c20*/  F2FP.F16.E5M2.UNPACK_B R77, R86.H1 ;  /* 0x00000056ff4d723e */ /* 0x000fe200030004ff */
[----:B------:R-:W-:Y:S01]  /*5c30*/  HADD2.F32 R72, -RZ, R71.H1_H1 ;  /* 0x30000047ff487230 */ /* 0x000fe20000004100 */
[----:B------:R-:W-:Y:S01]  /*5c40*/  F2FP.F16.E5M2.UNPACK_B R79, R87.H1 ;  /* 0x00000057ff4f723e */ /* 0x000fe200030004ff */
[C---:B--2---:R-:W-:Y:S01]  /*5c50*/  FMUL R0, R47.reuse, R4 ;  /* 0x000000042f007220 */ /* 0x044fe20000400000 */
[C---:B-1----:R-:W-:Y:S01]  /*5c60*/  FMUL R2, R47.reuse, R5 ;  /* 0x000000052f027220 */ /* 0x042fe20000400000 */
[C---:B------:R-:W-:Y:S01]  /*5c70*/  FMUL R4, R47.reuse, R8 ;  /* 0x000000082f047220 */ /* 0x040fe20000400000 */
[----:B------:R-:W-:Y:S01]  /*5c80*/  FMUL R5, R47, R9 ;  /* 0x000000092f057220 */ /* 0x000fe20000400000 */
[C---:B------:R-:W-:Y:S01]  /*5c90*/  FFMA R0, R49.reuse, R50, R0 ;  /* 0x0000003231007223 */ /* 0x040fe20000000000 */
[----:B------:R-:W-:Y:S01]  /*5ca0*/  FFMA R2, R49, R51, R2 ;  /* 0x0000003331027223 */ /* 0x000fe20000000002 */
[C---:B------:R-:W-:Y:S01]  /*5cb0*/  FMUL R8, R47.reuse, R12 ;  /* 0x0000000c2f087220 */ /* 0x040fe20000400000 */
[C---:B------:R-:W-:Y:S01]  /*5cc0*/  FMUL R9, R47.reuse, R13 ;  /* 0x0000000d2f097220 */ /* 0x040fe20000400000 */
[C---:B------:R-:W-:Y:S01]  /*5cd0*/  FMUL R12, R47.reuse, R16 ;  /* 0x000000102f0c7220 */ /* 0x040fe20000400000 */
[C---:B------:R-:W-:Y:S01]  /*5ce0*/  FMUL R13, R47.reuse, R17 ;  /* 0x000000112f0d7220 */ /* 0x040fe20000400000 */
[C---:B------:R-:W-:Y:S01]  /*5cf0*/  FMUL R16, R47.reuse, R20 ;  /* 0x000000142f107220 */ /* 0x040fe20000400000 */
[C---:B------:R-:W-:Y:S01]  /*5d00*/  FMUL R17, R47.reuse, R21 ;  /* 0x000000152f117220 */ /* 0x040fe20000400000 */
[C---:B------:R-:W-:Y:S01]  /*5d10*/  FMUL R20, R47.reuse, R24 ;  /* 0x000000182f147220 */ /* 0x040fe20000400000 */
[C---:B------:R-:W-:Y:S01]  /*5d20*/  FMUL R21, R47.reuse, R25 ;  /* 0x000000192f157220 */ /* 0x040fe20000400000 */
[----:B------:R-:W-:Y:S02]  /*5d30*/  HADD2.F32 R76, -RZ, R75.H1_H1 ;  /* 0x3000004bff4c7230 */ /* 0x000fe40000004100 */
[C---:B------:R-:W-:Y:S01]  /*5d40*/  FMUL R24, R47.reuse, R28 ;  /* 0x0000001c2f187220 */ /* 0x040fe20000400000 */
[C---:B------:R-:W-:Y:S01]  /*5d50*/  FMUL R25, R47.reuse, R29 ;  /* 0x0000001d2f197220 */ /* 0x040fe20000400000 */
[C---:B------:R-:W-:Y:S01]  /*5d60*/  FMUL R28, R47.reuse, R32 ;  /* 0x000000202f1c7220 */ /* 0x040fe20000400000 */
[C---:B------:R-:W-:Y:S01]  /*5d70*/  FMUL R29, R47.reuse, R33 ;  /* 0x000000212f1d7220 */ /* 0x040fe20000400000 */
[C---:B------:R-:W-:Y:S01]  /*5d80*/  FMUL R3, R47.reuse, R6 ;  /* 0x000000062f037220 */ /* 0x040fe20000400000 */
[C---:B------:R-:W-:Y:S01]  /*5d90*/  FMUL R7, R47.reuse, R7 ;  /* 0x000000072f077220 */ /* 0x040fe20000400000 */
[C---:B------:R-:W-:Y:S01]  /*5da0*/  FMUL R6, R47.reuse, R10 ;  /* 0x0000000a2f067220 */ /* 0x040fe20000400000 */
[----:B------:R-:W-:Y:S01]  /*5db0*/  FMUL R11, R47, R11 ;  /* 0x0000000b2f0b7220 */ /* 0x000fe20000400000 */
[C---:B------:R-:W-:Y:S01]  /*5dc0*/  FFMA R3, R49.reuse, R52, R3 ;  /* 0x0000003431037223 */ /* 0x040fe20000000003 */
[C---:B------:R-:W-:Y:S01]  /*5dd0*/  FFMA R7, R49.reuse, R54, R7 ;  /* 0x0000003631077223 */ /* 0x040fe20000000007 */
[C---:B------:R-:W-:Y:S01]  /*5de0*/  FFMA R4, R49.reuse, R53, R4 ;  /* 0x0000003531047223 */ /* 0x040fe20000000004 */
[----:B------:R-:W-:Y:S01]  /*5df0*/  F2FP.F16.E5M2.UNPACK_B R50, R87 ;  /* 0x00000057ff32723e */ /* 0x000fe200020004ff */
[C---:B------:R-:W-:Y:S01]  /*5e00*/  FFMA R5, R49.reuse, R56, R5 ;  /* 0x0000003831057223 */ /* 0x040fe20000000005 */
[----:B------:R-:W-:Y:S01]  /*5e10*/  FFMA R6, R49, R55, R6 ;  /* 0x0000003731067223 */ /* 0x000fe20000000006 */
[----:B------:R-:W-:Y:S01]  /*5e20*/  F2FP.SATFINITE.E5M2.F32.PACK_AB_MERGE_C R117, R7, R3, RZ ;  /* 0x000000030775723e */ /* 0x000fe200048060ff */
[C---:B------:R-:W-:Y:S01]  /*5e30*/  FFMA R11, R49.reuse, R58, R11 ;  /* 0x0000003a310b7223 */ /* 0x040fe2000000000b */
[C---:B------:R-:W-:Y:S01]  /*5e40*/  FFMA R8, R49.reuse, R57, R8 ;  /* 0x0000003931087223 */ /* 0x040fe20000000008 */
[----:B------:R-:W-:Y:S01]  /*5e50*/  ISETP.NE.AND P0, PT, R110, RZ, PT ;  /* 0x000000ff6e00720c */ /* 0x000fe20003f05270 */
[----:B------:R-:W-:Y:S01]  /*5e60*/  FFMA R9, R49, R60, R9 ;  /* 0x0000003c31097223 */ /* 0x000fe20000000009 */
[----:B------:R-:W-:Y:S01]  /*5e70*/  F2FP.SATFINITE.E5M2.F32.PACK_AB_MERGE_C R116, R2, R0, R117 ;  /* 0x000000000274723e */ /* 0x000fe20004806075 */
[--C-:B------:R-:W-:Y:S01]  /*5e80*/  HADD2.F32 R51, -RZ, R50.reuse.H0_H0 ;  /* 0x20000032ff337230 */ /* 0x100fe20000004100 */
[----:B------:R-:W-:Y:S01]  /*5e90*/  F2FP.SATFINITE.E5M2.F32.PACK_AB_MERGE_C R117, R11, R6, RZ ;  /* 0x000000060b75723e */ /* 0x000fe200048060ff */
[----:B------:R-:W-:Y:S02]  /*5ea0*/  HADD2.F32 R50, -RZ, R50.H1_H1 ;  /* 0x30000032ff327230 */ /* 0x000fe40000004100 */
[C---:B------:R-:W-:Y:S01]  /*5eb0*/  FMUL R10, R47.reuse, R14 ;  /* 0x0000000e2f0a7220 */ /* 0x040fe20000400000 */
[----:B------:R-:W-:Y:S01]  /*5ec0*/  FMUL R15, R47, R15 ;  /* 0x0000000f2f0f7220 */ /* 0x000fe20000400000 */
[--C-:B------:R-:W-:Y:S01]  /*5ed0*/  HADD2.F32 R63, -RZ, R65.reuse.H0_H0 ;  /* 0x20000041ff3f7230 */ /* 0x100fe20000004100 */
[----:B------:R-:W-:Y:S01]  /*5ee0*/  F2FP.SATFINITE.E5M2.F32.PACK_AB_MERGE_C R117, R5, R4, R117 ;  /* 0x000000040575723e */ /* 0x000fe20004806075 */
[C---:B------:R-:W-:Y:S01]  /*5ef0*/  FFMA R10, R49.reuse, R59, R10 ;  /* 0x0000003b310a7223 */ /* 0x040fe2000000000a */
[C---:B------:R-:W-:Y:S01]  /*5f00*/  FFMA R15, R49.reuse, R62, R15 ;  /* 0x0000003e310f7223 */ /* 0x040fe2000000000f */
[C---:B------:R-:W-:Y:S01]  /*5f10*/  FFMA R12, R49.reuse, R61, R12 ;  /* 0x0000003d310c7223 */ /* 0x040fe2000000000c */
[----:B------:R-:W-:Y:S01]  /*5f20*/  FFMA R13, R49, R64, R13 ;  /* 0x00000040310d7223 */ /* 0x000fe2000000000d */
[----:B------:R-:W-:Y:S02]  /*5f30*/  HADD2.F32 R66, -RZ, R65.H1_H1 ;  /* 0x30000041ff427230 */ /* 0x000fe40000004100 */
[C---:B------:R-:W-:Y:S01]  /*5f40*/  FMUL R14, R47.reuse, R18 ;  /* 0x000000122f0e7220 */ /* 0x040fe20000400000 */
[----:B------:R-:W-:Y:S02]  /*5f50*/  HADD2.F32 R65, -RZ, R67.H0_H0 ;  /* 0x20000043ff417230 */ /* 0x000fe40000004100 */
[----:B------:R-:W-:Y:S01]  /*5f60*/  FMUL R19, R47, R19 ;  /* 0x000000132f137220 */ /* 0x000fe20000400000 */
[--C-:B------:R-:W-:Y:S02]  /*5f70*/  HADD2.F32 R67, -RZ, R69.reuse.H0_H0 ;  /* 0x20000045ff437230 */ /* 0x100fe40000004100 */
[----:B------:R-:W-:Y:S01]  /*5f80*/  FFMA R14, R49, R63, R14 ;  /* 0x0000003f310e7223 */ /* 0x000fe2000000000e */
[----:B------:R-:W-:Y:S02]  /*5f90*/  HADD2.F32 R70, -RZ, R69.H1_H1 ;  /* 0x30000045ff467230 */ /* 0x000fe40000004100 */
[----:B------:R-:W-:Y:S01]  /*5fa0*/  FMUL R18, R47, R22 ;  /* 0x000000162f127220 */ /* 0x000fe20000400000 */
[----:B------:R-:W-:Y:S02]  /*5fb0*/  HADD2.F32 R69, -RZ, R71.H0_H0 ;  /* 0x20000047ff457230 */ /* 0x000fe40000004100 */
[----:B------:R-:W-:Y:S01]  /*5fc0*/  FFMA R19, R49, R66, R19 ;  /* 0x0000004231137223 */ /* 0x000fe20000000013 */
[----:B------:R-:W-:Y:S01]  /*5fd0*/  FMUL R23, R47, R23 ;  /* 0x000000172f177220 */ /* 0x000fe20000400000 */
[C---:B------:R-:W-:Y:S01]  /*5fe0*/  FFMA R16, R49.reuse, R65, R16 ;  /* 0x0000004131107223 */ /* 0x040fe20000000010 */
[C---:B------:R-:W-:Y:S01]  /*5ff0*/  FFMA R17, R49.reuse, R68, R17 ;  /* 0x0000004431117223 */ /* 0x040fe20000000011 */
        /* <DEDUP_REMOVED lines=23> */
[----:B------:R-:W-:Y:S01]  /*6170*/  F2FP.SATFINITE.E5M2.F32.PACK_AB_MERGE_C R118, R15, R10, RZ ;  /* 0x0000000a0f76723e */ /* 0x000fe200048060ff */
[----:B------:R-:W-:Y:S01]  /*6180*/  FFMA R28, R49, R51, R28 ;  /* 0x00000033311c7223 */ /* 0x000fe2000000001c */
[----:B------:R-:W-:Y:S01]  /*6190*/  F2FP.SATFINITE.E5M2.F32.PACK_AB_MERGE_C R119, R19, R14, RZ ;  /* 0x0000000e1377723e */ /* 0x000fe200048060ff */
[C---:B------:R-:W-:Y:S01]  /*61a0*/  FFMA R29, R49.reuse, R50, R29 ;  /* 0x00000032311d7223 */ /* 0x040fe2000000001d */
[C---:B------:R-:W-:Y:S01]  /*61b0*/  FFMA R30, R49.reuse, R77, R30 ;  /* 0x0000004d311e7223 */ /* 0x040fe2000000001e */
[----:B------:R-:W-:Y:S01]  /*61c0*/  FFMA R35, R49, R52, R35 ;  /* 0x0000003431237223 */ /* 0x000fe20000000023 */
[----:B------:R-:W-:Y:S02]  /*61d0*/  F2FP.SATFINITE.E5M2.F32.PACK_AB_MERGE_C R118, R9, R8, R118 ;  /* 0x000000080976723e */ /* 0x000fe40004806076 */
[----:B------:R-:W-:Y:S02]  /*61e0*/  F2FP.SATFINITE.E5M2.F32.PACK_AB_MERGE_C R119, R13, R12, R119 ;  /* 0x0000000c0d77723e */ /* 0x000fe40004806077 */
[----:B------:R-:W-:Y:S02]  /*61f0*/  F2FP.SATFINITE.E5M2.F32.PACK_AB_MERGE_C R120, R23, R18, RZ ;  /* 0x000000121778723e */ /* 0x000fe400048060ff */
[----:B------:R-:W-:Y:S01]  /*6200*/  F2FP.SATFINITE.E5M2.F32.PACK_AB_MERGE_C R121, R27, R22, RZ ;  /* 0x000000161b79723e */ /* 0x000fe200048060ff */
[----:B------:R1:W-:Y:S01]  /*6210*/  STS.128 [R100+UR49+0x2200], R116 ;  /* 0x0022007464007988 */ /* 0x0003e20008000c31 */
[----:B------:R-:W-:Y:S02]  /*6220*/  F2FP.SATFINITE.E5M2.F32.PACK_AB_MERGE_C R122, R31, R26, RZ ;  /* 0x0000001a1f7a723e */ /* 0x000fe400048060ff */
[----:B------:R-:W-:Y:S02]  /*6230*/  F2FP.SATFINITE.E5M2.F32.PACK_AB_MERGE_C R123, R35, R30, RZ ;  /* 0x0000001e237b723e */ /* 0x000fe400048060ff */
[----:B------:R-:W-:Y:S02]  /*6240*/  F2FP.SATFINITE.E5M2.F32.PACK_AB_MERGE_C R120, R17, R16, R120 ;  /* 0x000000101178723e */ /* 0x000fe40004806078 */
[----:B------:R-:W-:Y:S02]  /*6250*/  F2FP.SATFINITE.E5M2.F32.PACK_AB_MERGE_C R121, R21, R20, R121 ;  /* 0x000000141579723e */ /* 0x000fe40004806079 */
[----:B------:R-:W-:Y:S02]  /*6260*/  F2FP.SATFINITE.E5M2.F32.PACK_AB_MERGE_C R122, R25, R24, R122 ;  /* 0x00000018197a723e */ /* 0x000fe4000480607a */
[----:B------:R-:W-:Y:S02]  /*6270*/  F2FP.SATFINITE.E5M2.F32.PACK_AB_MERGE_C R123, R29, R28, R123 ;  /* 0x0000001c1d7b723e */ /* 0x000fe4000480607b */
[----:B------:R-:W-:Y:S02]  /*6280*/  LEA R32, R105, UR49, 0x3 ;  /* 0x0000003169207c11 */ /* 0x000fe4000f8e18ff */
[----:B------:R-:W-:Y:S01]  /*6290*/  @P6 SHF.L.U32 R33, R104, 0x1f, RZ ;  /* 0x0000001f68216819 */ /* 0x000fe200000006ff */
[----:B------:R1:W-:Y:S01]  /*62a0*/  STS.128 [R114+0x2210], R120 ;  /* 0x0022107872007388 */ /* 0x0003e20000000c00 */
[----:B------:R-:W-:Y:S01]  /*62b0*/  @!PT LDS RZ, [RZ] ;  /* 0x00000000fffff984 */ /* 0x000fe20000000800 */
[----:B------:R-:W-:Y:S01]  /*62c0*/  @!PT LDS RZ, [RZ] ;  /* 0x00000000fffff984 */ /* 0x000fe20000000800 */
[----:B------:R-:W-:Y:S01]  /*62d0*/  @!PT LDS RZ, [RZ] ;  /* 0x00000000fffff984 */ /* 0x000fe20000000800 */
[----:B------:R-:W-:Y:S01]  /*62e0*/  @!PT LDS RZ, [RZ] ;  /* 0x00000000fffff984 */ /* 0x000fe20000000800 */
[----:B------:R2:W-:Y:S07]  /*62f0*/  MEMBAR.ALL.CTA ;  /* 0x0000000000007992 */ /* 0x0005ee0000008000 */
[----:B--2---:R-:W2:Y:S02]  /*6300*/  FENCE.VIEW.ASYNC.S ;  /* 0x00000000000073c6 */ /* 0x004ea40000000000 */
[----:B--2---:R-:W-:Y:S06]  /*6310*/  BAR.SYNC.DEFER_BLOCKING 0x1, 0x80 ;  /* 0x0042000000007b1d */ /* 0x004fec0000010000 */
[----:B------:R-:W-:Y:S05]  /*6320*/  @P0 BRA `(.L_x_96) ;  /* 0x0000000000280947 */ /* 0x000fea0003800000 */
[----:B------:R-:W-:Y:S02]  /*6330*/  UIADD3 UR4, UPT, UPT, UR49, 0x2200, URZ ;  /* 0x0000220031047890 */ /* 0x000fe4000fffe0ff */
[----:B------:R-:W-:Y:S01]  /*6340*/  UIADD3 UR6, UP0, UPT, UR52, 0x680, URZ ;  /* 0x0000068034067890 */ /* 0x000fe2000ff1e0ff */
[----:B------:R-:W-:Y:S03]  /*6350*/  UMOV UR43, UR36 ;  /* 0x00000024002b7c82 */ /* 0x000fe60008000000 */
[----:B------:R-:W-:Y:S01]  /*6360*/  MOV R109, UR4 ;  /* 0x00000004006d7c02 */ /* 0x000fe20008000f00 */
[----:B------:R-:W-:Y:S03]  /*6370*/  UIADD3.X UR7, UPT, UPT, URZ, UR53, URZ, UP0, !UPT ;  /* 0x00000035ff077290 */ /* 0x000fe600087fe4ff */
[----:B------:R-:W-:Y:S11]  /*6380*/  R2UR UR40, R109 ;  /* 0x000000006d2872ca */ /* 0x000ff600000e0000 */
[----:B------:R-:W-:Y:S02]  /*6390*/  @!UPT UIADD3 URZ, UPT, UPT, URZ, URZ, URZ ;  /* 0x000000fffffff290 */ /* 0x000fe4000fffe0ff */
[----:B------:R2:W-:Y:S01]  /*63a0*/  UTMASTG.3D [UR40], [UR6] ;  /* 0x00000028060073b5 */ /* 0x0005e20008010000 */
[----:B------:R0:W-:Y:S01]  /*63b0*/  UTMACMDFLUSH ;  /* 0x00000000000079b7 */ /* 0x0001e20000000000 */
[----:B--2---:R-:W-:Y:S04]  /*63c0*/  DEPBAR.LE SB0, 0x1 ;  /* 0x000080400000791a */ /* 0x004fe80000000000 */
.L_x_96:
[----:B------:R-:W-:Y:S05]  /*63d0*/  BSYNC.RECONVERGENT B0 ;  /* 0x0000000000007941 */ /* 0x000fea0003800200 */
.L_x_95:
[----:B------:R-:W-:Y:S06]  /*63e0*/  BAR.SYNC.DEFER_BLOCKING 0x1, 0x80 ;  /* 0x0042000000007b1d */ /* 0x000fec0000010000 */
[----:B------:R-:W2:Y:S01]  /*63f0*/  @P6 SYNCS.PHASECHK.TRANS64.TRYWAIT P0, [R32+URZ+0x50], R33 ;  /* 0x00005021200065a7 */ /* 0x000ea200080011ff */
[----:B------:R-:W-:Y:S01]  /*6400*/  BSSY B1, `(.L_x_97) ;  /* 0x0000020000017945 */ /* 0x000fe20003800000 */
[----:B--2---:R-:W-:Y:S03]  /*6410*/  @P6 SEL R115, RZ, 0x1, !P0 ;  /* 0x00000001ff736807 */ /* 0x004fe60004000000 */
[----:B------:R-:W-:Y:S05]  /*6420*/  @!P6 BRA `(.L_x_98) ;  /* 0x000000000074e947 */ /* 0x000fea0003800000 */
[----:B------:R-:W-:Y:S01]  /*6430*/  ISETP.NE.AND P1, PT, R124, RZ, PT ;  /* 0x000000ff7c00720c */ /* 0x000fe20003f25270 */
[----:B------:R-:W-:Y:S01]  /*6440*/  BSSY B0, `(.L_x_99) ;  /* 0x0000009000007945 */ /* 0x000fe20003800000 */
[----:B------:R-:W-:Y:S11]  /*6450*/  ISETP.NE.AND P0, PT, R115, RZ, PT ;  /* 0x000000ff7300720c */ /* 0x000ff60003f05270 */
[----:B------:R-:W-:Y:S05]  /*6460*/  @P1 IMAD R0, R105, 0x1000, R100 ;  /* 0x0000100069001824 */ /* 0x000fea00078e0264 */
[----:B------:R-:W-:Y:S05]  /*6470*/  @P1 IADD3 R2, PT, PT, R0, UR49, RZ ;  /* 0x0000003100021c10 */ /* 0x000fea000fffe0ff */
[----:B------:R-:W-:Y:S01]  /*6480*/  @P1 IMAD.IADD R2, R2, 0x1, R125 ;  /* 0x0000000102021824 */ /* 0x000fe200078e027d */
[----:B------:R-:W-:Y:S06]  /*6490*/  @P0 BRA `(.L_x_100) ;  /* 0x00000000000c0947 */ /* 0x000fec0003800000 */
[----:B------:R-:W-:Y:S04]  /*64a0*/  SHF.L.U32 R3, R104, 0x1f, RZ ;  /* 0x0000001f68037819 */ /* 0x000fe800000006ff */
[----:B------:R-:W2:Y:S02]  /*64b0*/  SYNCS.PHASECHK.TRANS64.TRYWAIT P0, [R32+URZ+0x50], R3 ;  /* 0x00005003200075a7 */ /* 0x000ea400080011ff */
[----:B--2---:R-:W-:Y:S05]  /*64c0*/  @!P0 BRA `(.L_x_101) ;  /* 0x0000001400c48947 */ /* 0x004fea0003800000 */
.L_x_100:
[----:B------:R-:W-:Y:S05]  /*64d0*/  BSYNC B0 ;  /* 0x0000000000007941 */ /* 0x000fea0003800000 */
.L_x_99:
[----:B------:R-:W-:Y:S01]  /*64e0*/  ISETP.NE.AND P0, PT, R124, RZ, PT ;  /* 0x000000ff7c00720c */ /* 0x000fe20003f05270 */
[----:B--2---:R-:W-:Y:S02]  /*64f0*/  VIADD R32, R32, 0x60 ;  /* 0x0000006020207836 */ /* 0x004fe40000000000 */
[----:B------:R-:W-:Y:S02]  /*6500*/  IMAD.U32 R3, RZ, RZ, UR37 ;  /* 0x00000025ff037e24 */ /* 0x000fe4000f8e00ff */
[----:B------:R-:W-:Y:S03]  /*6510*/  VIADD R105, R105, 0x1 ;  /* 0x0000000169697836 */ /* 0x000fe60000000000 */
[----:B------:R-:W-:Y:S05]  /*6520*/  PRMT R3, R3, 0x654, R32 ;  /* 0x0000065403037816 */ /* 0x000fea0000000020 */
[----:B------:R2:W3:Y:S04]  /*6530*/  @P0 LDS.128 R80, [R0+UR49+0x200] ;  /* 0x0002003100500984 */ /* 0x0004e80008000c00 */
[----:B------:R2:W4:Y:S01]  /*6540*/  @P0 LDS.128 R84, [R2+0x210] ;  /* 0x0002100002540984 */ /* 0x0005220000000c00 */
[C---:B------:R-:W-:Y:S01]  /*6550*/  ISETP.NE.AND P0, PT, R105.reuse, 0x2, PT ;  /* 0x000000026900780c */ /* 0x040fe20003f05270 */
[----:B------:R-:W-:Y:S01]  /*6560*/  @!PT LDS RZ, [RZ] ;  /* 0x00000000fffff984 */ /* 0x000fe20000000800 */
[----:B------:R-:W-:Y:S01]  /*6570*/  @!PT LDS RZ, [RZ] ;  /* 0x00000000fffff984 */ /* 0x000fe20000000800 */
[----:B------:R-:W-:Y:S01]  /*6580*/  @!PT LDS RZ, [RZ] ;  /* 0x00000000fffff984 */ /* 0x000fe20000000800 */
[----:B------:R-:W-:Y:S01]  /*6590*/  @!PT LDS RZ, [RZ] ;  /* 0x00000000fffff984 */ /* 0x000fe20000000800 */
[----:B------:R5:W-:Y:S06]  /*65a0*/  MEMBAR.ALL.CTA ;  /* 0x0000000000007992 */ /* 0x000bec0000008000 */
[----:B-----5:R-:W5:Y:S01]  /*65b0*/  FENCE.VIEW.ASYNC.S ;  /* 0x00000000000073c6 */ /* 0x020f620000000000 */
[----:B------:R-:W-:Y:S01]  /*65c0*/  SEL R105, R105, RZ, P0 ;  /* 0x000000ff69697207 */ /* 0x000fe20000000000 */
[----:B-----5:R5:W-:Y:S02]  /*65d0*/  SYNCS.ARRIVE.TRANS64.RED.A1T0 RZ, [R3+URZ], RZ ;  /* 0x000000ff03ff79a7 */ /* 0x020be400081004ff */
[----:B-----5:R-:W-:Y:S04]  /*65e0*/  SEL R3, RZ, 0x1, P0 ;  /* 0x00000001ff037807 */ /* 0x020fe80000000000 */
[----:B--23--:R-:W-:Y:S02]  /*65f0*/  LOP3.LUT R104, R104, R3, RZ, 0x3c, !PT ;  /* 0x0000000368687212 */ /* 0x00cfe400078e3cff */
.L_x_98:
[----:B------:R-:W-:Y:S05]  /*6600*/  BSYNC B1 ;  /* 0x0000000000017941 */ /* 0x000fea0003800000 */
.L_x_97:
[----:B------:R-:W-:Y:S05]  /*6610*/  VIADD R0, R48, 0x40 ;  /* 0x0000004030007836 */ /* 0x000fea0000000000 */
[----:B------:R-:W-:Y:S04]  /*6620*/  SHF.R.U32.HI R0, RZ, 0x15, R0 ;  /* 0x00000015ff007819 */ /* 0x000fe80000011600 */
[----:B------:R-:W-:Y:S11]  /*6630*/  LOP3.LUT P0, RZ, R0, 0x3, R101, 0x48, !PT ;  /* 0x0000000300ff7812 */ /* 0x000ff60007804865 */
[----:B------:R-:W-:Y:S02]  /*6640*/  @!UPT UIADD3 URZ, UPT, UPT, URZ, URZ, URZ ;  /* 0x000000fffffff290 */ /* 0x000fe4000fffe0ff */
[----:B------:R-:W-:Y:S05]  /*6650*/  @!P0 BRA `(.L_x_102) ;  /* 0x0000000000408947 */ /* 0x000fea0003800000 */
[----:B------:R-:W2:Y:S01]  /*6660*/  LDCU.64 UR8, c[0x4][0x70] ;  /* 0x01000e00ff0877ac */ /* 0x000ea20008000a00 */
[----:B------:R-:W-:Y:S01]  /*6670*/  MOV R3, 0x0 ;  /* 0x0000000000037802 */ /* 0x000fe20000000f00 */
[----:B------:R-:W-:Y:S02]  /*6680*/  HFMA2 R12, -RZ, RZ, 0, 5.9604644775390625e-08 ;  /* 0x00000001ff0c7431 */ /* 0x000fe400000001ff */
[----:B------:R-:W-:Y:S02]  /*6690*/  IMAD.MOV.U32 R8, RZ, RZ, 0x192 ;  /* 0x00000192ff087424 */ /* 0x000fe400078e00ff */
[----:B------:R-:W-:Y:S01]  /*66a0*/  IMAD.MOV.U32 R13, RZ, RZ, RZ ;  /* 0x000000ffff0d7224 */ /* 0x000fe200078e00ff */
[----:B------:R-:W3:Y:S01]  /*66b0*/  LDCU.64 UR6, c[0x4][0x78] ;  /* 0x01000f00ff0677ac */ /* 0x000ee20008000a00 */
[----:B------:R-:W1:Y:S01]  /*66c0*/  LDC.64 R2, c[0x4][R3] ;  /* 0x0100000003027b82 */ /* 0x000e620000000a00 */
[----:B------:R-:W5:Y:S01]  /*66d0*/  LDCU.64 UR4, c[0x4][0x10] ;  /* 0x01000200ff0477ac */ /* 0x000f620008000a00 */
[----:B--2---:R-:W-:Y:S01]  /*66e0*/  MOV R5, UR9 ;  /* 0x0000000900057c02 */ /* 0x004fe20008000f00 */
[----:B------:R-:W-:Y:S01]  /*66f0*/  IMAD.U32 R4, RZ, RZ, UR8 ;  /* 0x00000008ff047e24 */ /* 0x000fe2000f8e00ff */
[----:B---3--:R-:W-:Y:S01]  /*6700*/  MOV R7, UR7 ;  /* 0x0000000700077c02 */ /* 0x008fe20008000f00 */
[----:B------:R-:W-:Y:S01]  /*6710*/  IMAD.U32 R6, RZ, RZ, UR6 ;  /* 0x00000006ff067e24 */ /* 0x000fe2000f8e00ff */
[----:B-----5:R-:W-:Y:S01]  /*6720*/  MOV R11, UR5 ;  /* 0x00000005000b7c02 */ /* 0x020fe20008000f00 */
[----:B------:R-:W-:Y:S02]  /*6730*/  IMAD.U32 R10, RZ, RZ, UR4 ;  /* 0x00000004ff0a7e24 */ /* 0x000fe4000f8e00ff */
[----:B------:R-:W-:Y:S07]  /*6740*/  LEPC R20, `(.L_x_102) ;  /* 0x000000001014794e */ /* 0x000fee0000000000 */
[----:B-1--4-:R-:W-:Y:S05]  /*6750*/  CALL.ABS.NOINC R2 ;  /* 0x0000000002007343 */ /* 0x012fea0003c00000 */
.L_x_102:
[----:B------:R-:W-:Y:S01]  /*6760*/  ISETP.NE.AND P0, PT, R110, RZ, PT ;  /* 0x000000ff6e00720c */ /* 0x000fe20003f05270 */
[----:B------:R-:W-:Y:S05]  /*6770*/  WARPSYNC.ALL ;  /* 0x0000000000007948 */ /* 0x000fea0003800000 */
[----:B------:R-:W-:Y:S01]  /*6780*/  R2UR UR4, R48 ;  /* 0x00000000300472ca */ /* 0x000fe200000e0000 */
[----:B------:R-:W-:Y:S01]  /*6790*/  BSSY.RECONVERGENT B0, `(.L_x_103) ;  /* 0x000009c000007945 */ /* 0x000fe20003800200 */
[-C--:B------:R-:W-:Y:S02]  /*67a0*/  F2FP.F16.E5M2.UNPACK_B R51, R80.reuse ;  /* 0x00000050ff33723e */ /* 0x080fe400020004ff */
[----:B------:R-:W-:Y:S02]  /*67b0*/  F2FP.F16.E5M2.UNPACK_B R80, R80.H1 ;  /* 0x00000050ff50723e */ /* 0x000fe400030004ff */
[-C--:B------:R-:W-:Y:S01]  /*67c0*/  F2FP.F16.E5M2.UNPACK_B R55, R81.reuse ;  /* 0x00000051ff37723e */ /* 0x080fe200020004ff */
[--C-:B------:R-:W-:Y:S01]  /*67d0*/  HADD2.F32 R50, -RZ, R51.reuse.H0_H0 ;  /* 0x20000033ff327230 */ /* 0x100fe20000004100 */
[----:B------:R-:W-:Y:S01]  /*67e0*/  F2FP.F16.E5M2.UNPACK_B R81, R81.H1 ;  /* 0x00000051ff51723e */ /* 0x000fe200030004ff */
[----:B------:R-:W-:Y:S01]  /*67f0*/  HADD2.F32 R52, -RZ, R51.H1_H1 ;  /* 0x30000033ff347230 */ /* 0x000fe20000004100 */
[-C--:B------:R-:W-:Y:S01]  /*6800*/  F2FP.F16.E5M2.UNPACK_B R59, R82.reuse ;  /* 0x00000052ff3b723e */ /* 0x080fe200020004ff */
[--C-:B------:R-:W-:Y:S01]  /*6810*/  HADD2.F32 R51, -RZ, R80.reuse.H0_H0 ;  /* 0x20000050ff337230 */ /* 0x100fe20000004100 */
[----:B------:R-:W-:Y:S01]  /*6820*/  F2FP.F16.E5M2.UNPACK_B R82, R82.H1 ;  /* 0x00000052ff52723e */ /* 0x000fe200030004ff */
[----:B------:R-:W-:Y:S01]  /*6830*/  LDTM.16dp32bit_t0_t15.x32 R4, tmem[UR4+0x40] ;  /* 0x00004004000479ee */ /* 0x000fe20008a80000 */
[----:B------:R-:W2:Y:S01]  /*6840*/  LDTM.16dp32bit_t16_t31.x32 R4, tmem[UR4+0x60] ;  /* 0x00006004000479ee */ /* 0x000ea20008aa0000 */
[----:B------:R-:W-:Y:S01]  /*6850*/  NOP ;  /* 0x0000000000007918 */ /* 0x000fe20000000000 */
[--C-:B------:R-:W-:Y:S01]  /*6860*/  HADD2.F32 R53, -RZ, R55.reuse.H0_H0 ;  /* 0x20000037ff357230 */ /* 0x100fe20000004100 */
[----:B------:R-:W-:Y:S01]  /*6870*/  R2UR UR5, R113 ;  /* 0x00000000710572ca */ /* 0x000fe200000e0000 */
[----:B------:R-:W-:Y:S01]  /*6880*/  HADD2.F32 R56, -RZ, R55.H1_H1 ;  /* 0x30000037ff387230 */ /* 0x000fe20000004100 */
[----:B------:R-:W-:Y:S01]  /*6890*/  F2FP.F16.E5M2.UNPACK_B R63, R83 ;  /* 0x00000053ff3f723e */ /* 0x000fe200020004ff */
[--C-:B------:R-:W-:Y:S01]  /*68a0*/  HADD2.F32 R57, -RZ, R59.reuse.H0_H0 ;  /* 0x2000003bff397230 */ /* 0x100fe20000004100 */
[----:B----4-:R-:W-:Y:S01]  /*68b0*/  F2FP.F16.E5M2.UNPACK_B R67, R84 ;  /* 0x00000054ff43723e */ /* 0x010fe200020004ff */
[----:B------:R-:W-:Y:S01]  /*68c0*/  HADD2.F32 R60, -RZ, R59.H1_H1 ;  /* 0x3000003bff3c7230 */ /* 0x000fe20000004100 */
[----:B------:R-:W-:Y:S01]  /*68d0*/  F2FP.F16.E5M2.UNPACK_B R71, R85 ;  /* 0x00000055ff47723e */ /* 0x000fe200020004ff */
[--C-:B------:R-:W-:Y:S01]  /*68e0*/  HADD2.F32 R61, -RZ, R63.reuse.H0_H0 ;  /* 0x2000003fff3d7230 */ /* 0x100fe20000004100 */
[----:B------:R-:W-:Y:S01]  /*68f0*/  F2FP.F16.E5M2.UNPACK_B R75, R86 ;  /* 0x00000056ff4b723e */ /* 0x000fe200020004ff */
[----:B------:R-:W-:Y:S01]  /*6900*/  HADD2.F32 R64, -RZ, R63.H1_H1 ;  /* 0x3000003fff407230 */ /* 0x000fe20000004100 */
[----:B------:R-:W-:Y:S01]  /*6910*/  F2FP.F16.E5M2.UNPACK_B R77, R87 ;  /* 0x00000057ff4d723e */ /* 0x000fe200020004ff */
[--C-:B------:R-:W-:Y:S01]  /*6920*/  HADD2.F32 R65, -RZ, R67.reuse.H0_H0 ;  /* 0x20000043ff417230 */ /* 0x100fe20000004100 */
[----:B------:R-:W-:Y:S01]  /*6930*/  F2FP.F16.E5M2.UNPACK_B R83, R83.H1 ;  /* 0x00000053ff53723e */ /* 0x000fe200030004ff */
[----:B------:R-:W-:Y:S01]  /*6940*/  UIADD3 UR5, UPT, UPT, UR5, 0xc0, URZ ;  /* 0x000000c005057890 */ /* 0x000fe2000fffe0ff */
[----:B------:R-:W-:Y:S01]  /*6950*/  HADD2.F32 R67, -RZ, R67.H1_H1 ;  /* 0x30000043ff437230 */ /* 0x000fe20000004100 */
[----:B------:R-:W-:Y:S01]  /*6960*/  F2FP.F16.E5M2.UNPACK_B R84, R84.H1 ;  /* 0x00000054ff54723e */ /* 0x000fe200030004ff */
[--C-:B------:R-:W-:Y:S01]  /*6970*/  HADD2.F32 R69, -RZ, R71.reuse.H0_H0 ;  /* 0x20000047ff457230 */ /* 0x100fe20000004100 */
[----:B------:R-:W-:Y:S01]  /*6980*/  UPRMT UR5, UR37, 0x654, UR5 ;  /* 0x0000065425057896 */ /* 0x000fe20008000005 */
[----:B------:R-:W-:Y:S01]  /*6990*/  HADD2.F32 R72, -RZ, R71.H1_H1 ;  /* 0x30000047ff487230 */ /* 0x000fe20000004100 */
[----:B------:R-:W-:Y:S01]  /*69a0*/  F2FP.F16.E5M2.UNPACK_B R85, R85.H1 ;  /* 0x00000055ff55723e */ /* 0x000fe200030004ff */
[--C-:B------:R-:W-:Y:S02]  /*69b0*/  HADD2.F32 R73, -RZ, R75.reuse.H0_H0 ;  /* 0x2000004bff497230 */ /* 0x100fe40000004100 */
[C---:B--2---:R-:W-:Y:S01]  /*69c0*/  FMUL R4, R47.reuse, R4 ;  /* 0x000000042f047220 */ /* 0x044fe20000400000 */
[C---:B------:R-:W-:Y:S01]  /*69d0*/  FMUL R5, R47.reuse, R5 ;  /* 0x000000052f057220 */ /* 0x040fe20000400000 */
[C---:B------:R-:W-:Y:S01]  /*69e0*/  FMUL R8, R47.reuse, R8 ;  /* 0x000000082f087220 */ /* 0x040fe20000400000 */
[----:B------:R-:W-:Y:S01]  /*69f0*/  FMUL R9, R47, R9 ;  /* 0x000000092f097220 */ /* 0x000fe20000400000 */
[C---:B------:R-:W-:Y:S01]  /*6a00*/  FFMA R4, R49.reuse, R50, R4 ;  /* 0x0000003231047223 */ /* 0x040fe20000000004 */
[----:B------:R-:W-:Y:S01]  /*6a10*/  SYNCS.ARRIVE.TRANS64.RED.A1T0 RZ, [UR5], RZ ;  /* 0x000000ffffff79a7 */ /* 0x000fe20008100405 */
        /* <DEDUP_REMOVED lines=18> */
[--C-:B------:R-:W-:Y:S02]  /*6b40*/  HADD2.F32 R55, -RZ, R81.reuse.H0_H0 ;  /* 0x20000051ff377230 */ /* 0x100fe40000004100 */
[----:B------:R-:W-:Y:S01]  /*6b50*/  FMUL R10, R47, R10 ;  /* 0x0000000a2f0a7220 */ /* 0x000fe20000400000 */
[C---:B------:R-:W-:Y:S01]  /*6b60*/  FFMA R6, R49.reuse, R51, R6 ;  /* 0x0000003331067223 */ /* 0x040fe20000000006 */
[----:B------:R-:W-:Y:S02]  /*6b70*/  HADD2.F32 R58, -RZ, R81.H1_H1 ;  /* 0x30000051ff3a7230 */ /* 0x000fe40000004100 */
[C---:B------:R-:W-:Y:S01]  /*6b80*/  FFMA R7, R49.reuse, R54, R7 ;  /* 0x0000003631077223 */ /* 0x040fe20000000007 */
[C---:B------:R-:W-:Y:S01]  /*6b90*/  FFMA R8, R49.reuse, R53, R8 ;  /* 0x0000003531087223 */ /* 0x040fe20000000008 */
[C---:B------:R-:W-:Y:S01]  /*6ba0*/  FFMA R9, R49.reuse, R56, R9 ;  /* 0x0000003831097223 */ /* 0x040fe20000000009 */
[----:B------:R-:W-:Y:S01]  /*6bb0*/  FFMA R10, R49, R55, R10 ;  /* 0x00000037310a7223 */ /* 0x000fe2000000000a */
[----:B------:R-:W-:Y:S01]  /*6bc0*/  HADD2.F32 R51, -RZ, R77.H0_H0 ;  /* 0x2000004dff337230 */ /* 0x000fe20000004100 */
[----:B-1----:R-:W-:Y:S01]  /*6bd0*/  F2FP.SATFINITE.E5M2.F32.PACK_AB_MERGE_C R116, R7, R6, RZ ;  /* 0x000000060774723e */ /* 0x002fe200048060ff */
[C---:B------:R-:W-:Y:S01]  /*6be0*/  FMUL R11, R47.reuse, R11 ;  /* 0x0000000b2f0b7220 */ /* 0x040fe20000400000 */
[--C-:B------:R-:W-:Y:S02]  /*6bf0*/  HADD2.F32 R59, -RZ, R82.reuse.H0_H0 ;  /* 0x20000052ff3b7230 */ /* 0x100fe40000004100 */
[----:B------:R-:W-:Y:S01]  /*6c00*/  FMUL R14, R47, R14 ;  /* 0x0000000e2f0e7220 */ /* 0x000fe20000400000 */
[----:B------:R-:W-:Y:S01]  /*6c10*/  HADD2.F32 R62, -RZ, R82.H1_H1 ;  /* 0x30000052ff3e7230 */ /* 0x000fe20000004100 */
[----:B------:R-:W-:Y:S01]  /*6c20*/  F2FP.SATFINITE.E5M2.F32.PACK_AB_MERGE_C R116, R5, R4, R116 ;  /* 0x000000040574723e */ /* 0x000fe20004806074 */
[C---:B------:R-:W-:Y:S01]  /*6c30*/  FFMA R11, R49.reuse, R58, R11 ;  /* 0x0000003a310b7223 */ /* 0x040fe2000000000b */
[C---:B------:R-:W-:Y:S01]  /*6c40*/  FFMA R12, R49.reuse, R57, R12 ;  /* 0x00000039310c7223 */ /* 0x040fe2000000000c */
[C---:B------:R-:W-:Y:S01]  /*6c50*/  FFMA R13, R49.reuse, R60, R13 ;  /* 0x0000003c310d7223 */ /* 0x040fe2000000000d */
[----:B------:R-:W-:Y:S01]  /*6c60*/  F2FP.F16.E5M2.UNPACK_B R86, R86.H1 ;  /* 0x00000056ff56723e */ /* 0x000fe200030004ff */
[----:B------:R-:W-:Y:S01]  /*6c70*/  FFMA R14, R49, R59, R14 ;  /* 0x0000003b310e7223 */ /* 0x000fe2000000000e */
[----:B------:R-:W-:Y:S01]  /*6c80*/  F2FP.SATFINITE.E5M2.F32.PACK_AB_MERGE_C R117, R11, R10, RZ ;  /* 0x0000000a0b75723e */ /* 0x000fe200048060ff */
[C---:B------:R-:W-:Y:S01]  /*6c90*/  FMUL R15, R47.reuse, R15 ;  /* 0x0000000f2f0f7220 */ /* 0x040fe20000400000 */
[--C-:B------:R-:W-:Y:S02]  /*6ca0*/  HADD2.F32 R63, -RZ, R83.reuse.H0_H0 ;  /* 0x20000053ff3f7230 */ /* 0x100fe40000004100 */
[----:B------:R-:W-:Y:S01]  /*6cb0*/  FMUL R18, R47, R18 ;  /* 0x000000122f127220 */ /* 0x000fe20000400000 */
[----:B------:R-:W-:Y:S01]  /*6cc0*/  HADD2.F32 R66, -RZ, R83.H1_H1 ;  /* 0x30000053ff427230 */ /* 0x000fe20000004100 */
[----:B------:R-:W-:Y:S01]  /*6cd0*/  F2FP.SATFINITE.E5M2.F32.PACK_AB_MERGE_C R117, R9, R8, R117 ;  /* 0x000000080975723e */ /* 0x000fe20004806075 */
[C---:B------:R-:W-:Y:S01]  /*6ce0*/  FFMA R15, R49.reuse, R62, R15 ;  /* 0x0000003e310f7223 */ /* 0x040fe2000000000f */
[C---:B------:R-:W-:Y:S01]  /*6cf0*/  FFMA R16, R49.reuse, R61, R16 ;  /* 0x0000003d31107223 */ /* 0x040fe20000000010 */
[----:B------:R-:W-:Y:S01]  /*6d00*/  FFMA R17, R49, R64, R17 ;  /* 0x0000004031117223 */ /* 0x000fe20000000011 */
[----:B------:R-:W-:Y:S01]  /*6d10*/  FMUL R19, R47, R19 ;  /* 0x000000132f137220 */ /* 0x000fe20000400000 */
        /* <DEDUP_REMOVED lines=15> */
[----:B------:R-:W-:Y:S01]  /*6e10*/  F2FP.F16.E5M2.UNPACK_B R87, R87.H1 ;  /* 0x00000057ff57723e */ /* 0x000fe200030004ff */
        /* <DEDUP_REMOVED lines=32> */
[----:B------:R-:W-:Y:S03]  /*7020*/  IADD3 R79, PT, PT, R44, 0x1, RZ ;  /* 0x000000012c4f7810 */ /* 0x000fe60007ffe0ff */
        /* <DEDUP_REMOVED lines=9> */
[----:B------:R-:W-:Y:S02]  /*70c0*/  UIADD3 UR8, UP0, UPT, UR52, 0x680, URZ ;  /* 0x0000068034087890 */ /* 0x000fe4000ff1e0ff */
[----:B------:R-:W-:Y:S02]  /*70d0*/  UIADD3 UR5, UPT, UPT, UR41, 0x40, URZ ;  /* 0x0000004029057890 */ /* 0x000fe4000fffe0ff */
[----:B------:R-:W-:Y:S02]  /*70e0*/  UIADD3 UR4, UPT, UPT, UR49, 0x3200, URZ ;  /* 0x0000320031047890 */ /* 0x000fe4000fffe0ff */
[----:B------:R-:W-:Y:S01]  /*70f0*/  UIADD3.X UR9, UPT, UPT, URZ, UR53, URZ, UP0, !UPT ;  /* 0x00000035ff097290 */ /* 0x000fe200087fe4ff */
[----:B------:R-:W-:Y:S01]  /*7100*/  UMOV UR6, UR42 ;  /* 0x0000002a00067c82 */ /* 0x000fe20008000000 */
[----:B------:R-:W-:Y:S07]  /*7110*/  UMOV UR7, UR36 ;  /* 0x0000002400077c82 */ /* 0x000fee0008000000 */
[----:B------:R2:W-:Y:S01]  /*7120*/  UTMASTG.3D [UR4], [UR8] ;  /* 0x00000004080073b5 */ /* 0x0005e20008010000 */
[----:B------:R0:W-:Y:S01]  /*7130*/  UTMACMDFLUSH ;  /* 0x00000000000079b7 */ /* 0x0001e20000000000 */
[----:B--2---:R-:W-:Y:S04]  /*7140*/  DEPBAR.LE SB0, 0x1 ;  /* 0x000080400000791a */ /* 0x004fe80000000000 */
.L_x_104:
[----:B------:R-:W-:Y:S05]  /*7150*/  BSYNC.RECONVERGENT B0 ;  /* 0x0000000000007941 */ /* 0x000fea0003800200 */
.L_x_103:
[----:B------:R-:W-:Y:S01]  /*7160*/  BAR.SYNC.DEFER_BLOCKING 0x1, 0x80 ;  /* 0x0042000000007b1d */ /* 0x000fe20000010000 */
[----:B------:R-:W-:Y:S01]  /*7170*/  ISETP.NE.AND P2, PT, R111, RZ, PT ;  /* 0x000000ff6f00720c */ /* 0x000fe20003f45270 */
[----:B------:R-:W-:Y:S01]  /*7180*/  IMAD.IADD R20, R43, 0x1, R94 ;  /* 0x000000012b147824 */ /* 0x000fe200078e025e */
[----:B------:R-:W-:Y:S01]  /*7190*/  ISETP.NE.AND P0, PT, R112, 0x2, PT ;  /* 0x000000027000780c */ /* 0x000fe20003f05270 */
[----:B------:R-:W-:Y:S01]  /*71a0*/  IMAD.IADD R21, R45, 0x1, R96 ;  /* 0x000000012d157824 */ /* 0x000fe200078e0260 */
[----:B------:R-:W-:Y:S02]  /*71b0*/  ISETP.NE.AND P1, PT, R79, 0x4, PT ;  /* 0x000000044f00780c */ /* 0x000fe40003f25270 */
[----:B------:R-:W-:Y:S02]  /*71c0*/  SEL R3, RZ, 0x1, P0 ;  /* 0x00000001ff037807 */ /* 0x000fe40000000000 */
[----:B------:R-:W-:Y:S02]  /*71d0*/  SEL R0, RZ, 0x1, P1 ;  /* 0x00000001ff007807 */ /* 0x000fe40000800000 */
[----:B------:R-:W-:Y:S02]  /*71e0*/  LOP3.LUT R106, R106, R3, RZ, 0x3c, !PT ;  /* 0x000000036a6a7212 */ /* 0x000fe400078e3cff */
[----:B------:R-:W-:Y:S02]  /*71f0*/  LOP3.LUT R107, R107, R0, RZ, 0x3c, !PT ;  /* 0x000000006b6b7212 */ /* 0x000fe400078e3cff */
[----:B------:R-:W-:Y:S02]  /*7200*/  @P2 R2UR UR36, R103 ;  /* 0x00000000672422ca */ /* 0x000fe400000e0000 */
[----:B------:R-:W-:Y:S02]  /*7210*/  SEL R112, R112, RZ, P0 ;  /* 0x000000ff70707207 */ /* 0x000fe40000000000 */
[----:B------:R-:W-:Y:S01]  /*7220*/  SEL R44, R79, RZ, P1 ;  /* 0x000000ff4f2c7207 */ /* 0x000fe20000800000 */
[----:B------:R-:W-:Y:S10]  /*7230*/  @P2 BRA `(.L_x_105) ;  /* 0xffffffd400f82947 */ /* 0x000ff4000383ffff */
[----:B------:R-:W-:Y:S05]  /*7240*/  EXIT ;  /* 0x000000000000794d */ /* 0x000fea0003800000 */
.L_x_19:
[----:B--2---:R2:W1:Y:S02]  /*7250*/  SYNCS.PHASECHK.TRANS64.TRYWAIT P0, [R3+URZ+0xf0], R2 ;  /* 0x0000f002030075a7 */ /* 0x00446400080011ff */
[----:B-1----:R-:W-:Y:S05]  /*7260*/  @!P0 NANOSLEEP.SYNCS 0x989680 ;  /* 0x009896800000895d */ /* 0x002fea0003900000 */
[----:B------:R-:W1:Y:S02]  /*7270*/  @!P0 SYNCS.PHASECHK.TRANS64 P0, [R3+URZ+0xf0], R2 ;  /* 0x0000f002030085a7 */ /* 0x000e6400080010ff */
[----:B-1----:R-:W-:Y:S05]  /*7280*/  @!P0 BRA `(.L_x_19) ;  /* 0xfffffffc00f08947 */ /* 0x002fea000383ffff */
[----:B------:R-:W-:Y:S05]  /*7290*/  BRA `(.L_x_106) ;  /* 0xffffffa000cc7947 */ /* 0x000fea000383ffff */
.L_x_22:
[----:B-1----:R-:W-:-:S07]  /*72a0*/  MOV R2, UR33 ;  /* 0x0000002100027c02 */ /* 0x002fce0008000f00 */
.L_x_107:
[----:B-1----:R1:W2:Y:S02]  /*72b0*/  SYNCS.PHASECHK.TRANS64.TRYWAIT P0, [R2+URZ+0x28], R5 ;  /* 0x00002805020075a7 */ /* 0x0022a400080011ff */
[----:B--2---:R-:W-:Y:S05]  /*72c0*/  @!P0 NANOSLEEP.SYNCS 0x989680 ;  /* 0x009896800000895d */ /* 0x004fea0003900000 */
[----:B------:R-:W2:Y:S02]  /*72d0*/  @!P0 SYNCS.PHASECHK.TRANS64 P0, [R2+URZ+0x28], R5 ;  /* 0x00002805020085a7 */ /* 0x000ea400080010ff */
[----:B--2---:R-:W-:Y:S05]  /*72e0*/  @!P0 BRA `(.L_x_107) ;  /* 0xfffffffc00f08947 */ /* 0x004fea000383ffff */
[----:B------:R-:W-:Y:S05]  /*72f0*/  BRA `(.L_x_21) ;  /* 0xffffffa4001c7947 */ /* 0x000fea000383ffff */
.L_x_28:
[----:B-1----:R-:W-:-:S07]  /*7300*/  MOV R2, UR17 ;  /* 0x0000001100027c02 */ /* 0x002fce0008000f00 */
.L_x_108:
[----:B-1----:R1:W2:Y:S02]  /*7310*/  SYNCS.PHASECHK.TRANS64.TRYWAIT P0, [R2+URZ+0x28], R5 ;  /* 0x00002805020075a7 */ /* 0x0022a400080011ff */
[----:B--2---:R-:W-:Y:S05]  /*7320*/  @!P0 NANOSLEEP.SYNCS 0x989680 ;  /* 0x009896800000895d */ /* 0x004fea0003900000 */
[----:B------:R-:W2:Y:S02]  /*7330*/  @!P0 SYNCS.PHASECHK.TRANS64 P0, [R2+URZ+0x28], R5 ;  /* 0x00002805020085a7 */ /* 0x000ea400080010ff */
[----:B--2---:R-:W-:Y:S05]  /*7340*/  @!P0 BRA `(.L_x_108) ;  /* 0xfffffffc00f08947 */ /* 0x004fea000383ffff */
[----:B------:R-:W-:Y:S05]  /*7350*/  BRA `(.L_x_27) ;  /* 0xffffffa400c47947 */ /* 0x000fea000383ffff */
.L_x_32:
[----:B-1----:R1:W2:Y:S02]  /*7360*/  SYNCS.PHASECHK.TRANS64.TRYWAIT P0, [R2+URZ+0x80], R3 ;  /* 0x00008003020075a7 */ /* 0x0022a400080011ff */
[----:B--2---:R-:W-:Y:S05]  /*7370*/  @!P0 NANOSLEEP.SYNCS 0x989680 ;  /* 0x009896800000895d */ /* 0x004fea0003900000 */
[----:B------:R-:W2:Y:S02]  /*7380*/  @!P0 SYNCS.PHASECHK.TRANS64 P0, [R2+URZ+0x80], R3 ;  /* 0x00008003020085a7 */ /* 0x000ea400080010ff */
[----:B--2---:R-:W-:Y:S05]  /*7390*/  @!P0 BRA `(.L_x_32) ;  /* 0xfffffffc00f08947 */ /* 0x004fea000383ffff */
[----:B------:R-:W-:Y:S05]  /*73a0*/  BRA `(.L_x_109) ;  /* 0xffffffa800547947 */ /* 0x000fea000383ffff */
.L_x_36:
[----:B----4-:R-:W-:-:S07]  /*73b0*/  MOV R0, UR5 ;  /* 0x0000000500007c02 */ /* 0x010fce0008000f00 */
.L_x_110:
[----:B-1----:R1:W2:Y:S02]  /*73c0*/  SYNCS.PHASECHK.TRANS64.TRYWAIT P0, [R0+URZ], R3 ;  /* 0x00000003000075a7 */ /* 0x0022a400080011ff */
[----:B--2---:R-:W-:Y:S05]  /*73d0*/  @!P0 NANOSLEEP.SYNCS 0x989680 ;  /* 0x009896800000895d */ /* 0x004fea0003900000 */
[----:B------:R-:W2:Y:S02]  /*73e0*/  @!P0 SYNCS.PHASECHK.TRANS64 P0, [R0+URZ], R3 ;  /* 0x00000003000085a7 */ /* 0x000ea400080010ff */
[----:B--2---:R-:W-:Y:S05]  /*73f0*/  @!P0 BRA `(.L_x_110) ;  /* 0xfffffffc00f08947 */ /* 0x004fea000383ffff */
[----:B------:R-:W-:Y:S05]  /*7400*/  BRA `(.L_x_111) ;  /* 0xffffffac00c47947 */ /* 0x000fea000383ffff */
.L_x_37:
[----:B----4-:R-:W-:-:S07]  /*7410*/  MOV R0, UR5 ;  /* 0x0000000500007c02 */ /* 0x010fce0008000f00 */
.L_x_112:
[----:B-1----:R1:W2:Y:S02]  /*7420*/  SYNCS.PHASECHK.TRANS64.TRYWAIT P0, [R0+URZ], R3 ;  /* 0x00000003000075a7 */ /* 0x0022a400080011ff */
[----:B--2---:R-:W-:Y:S05]  /*7430*/  @!P0 NANOSLEEP.SYNCS 0x989680 ;  /* 0x009896800000895d */ /* 0x004fea0003900000 */
[----:B------:R-:W2:Y:S02]  /*7440*/  @!P0 SYNCS.PHASECHK.TRANS64 P0, [R0+URZ], R3 ;  /* 0x00000003000085a7 */ /* 0x000ea400080010ff */
[----:B--2---:R-:W-:Y:S05]  /*7450*/  @!P0 BRA `(.L_x_112) ;  /* 0xfffffffc00f08947 */ /* 0x004fea000383ffff */
[----:B------:R-:W-:Y:S05]  /*7460*/  BRA `(.L_x_113) ;  /* 0xffffffac00d07947 */ /* 0x000fea000383ffff */
.L_x_38:
[----:B----4-:R-:W-:-:S07]  /*7470*/  MOV R0, UR5 ;  /* 0x0000000500007c02 */ /* 0x010fce0008000f00 */
.L_x_114:
[----:B-1----:R1:W2:Y:S02]  /*7480*/  SYNCS.PHASECHK.TRANS64.TRYWAIT P0, [R0+URZ], R3 ;  /* 0x00000003000075a7 */ /* 0x0022a400080011ff */
[----:B--2---:R-:W-:Y:S05]  /*7490*/  @!P0 NANOSLEEP.SYNCS 0x989680 ;  /* 0x009896800000895d */ /* 0x004fea0003900000 */
[----:B------:R-:W2:Y:S02]  /*74a0*/  @!P0 SYNCS.PHASECHK.TRANS64 P0, [R0+URZ], R3 ;  /* 0x00000003000085a7 */ /* 0x000ea400080010ff */
[----:B--2---:R-:W-:Y:S05]  /*74b0*/  @!P0 BRA `(.L_x_114) ;  /* 0xfffffffc00f08947 */ /* 0x004fea000383ffff */
[----:B------:R-:W-:Y:S05]  /*74c0*/  BRA `(.L_x_115) ;  /* 0xffffffac00dc7947 */ /* 0x000fea000383ffff */
.L_x_39:
[----:B----4-:R-:W-:-:S07]  /*74d0*/  MOV R0, UR5 ;  /* 0x0000000500007c02 */ /* 0x010fce0008000f00 */
.L_x_116:
[----:B-1----:R1:W2:Y:S02]  /*74e0*/  SYNCS.PHASECHK.TRANS64.TRYWAIT P0, [R0+URZ], R3 ;  /* 0x00000003000075a7 */ /* 0x0022a400080011ff */
[----:B--2---:R-:W-:Y:S05]  /*74f0*/  @!P0 NANOSLEEP.SYNCS 0x989680 ;  /* 0x009896800000895d */ /* 0x004fea0003900000 */
[----:B------:R-:W2:Y:S02]  /*7500*/  @!P0 SYNCS.PHASECHK.TRANS64 P0, [R0+URZ], R3 ;  /* 0x00000003000085a7 */ /* 0x000ea400080010ff */
[----:B--2---:R-:W-:Y:S05]  /*7510*/  @!P0 BRA `(.L_x_116) ;  /* 0xfffffffc00f08947 */ /* 0x004fea000383ffff */
[----:B------:R-:W-:Y:S05]  /*7520*/  BRA `(.L_x_117) ;  /* 0xffffffac00e87947 */ /* 0x000fea000383ffff */
.L_x_42:
[----:B-1----:R1:W2:Y:S02]  /*7530*/  SYNCS.PHASECHK.TRANS64.TRYWAIT P0, [R0+URZ+0xe0], R5 ;  /* 0x0000e005000075a7 */ /* 0x0022a400080011ff */
[----:B--2---:R-:W-:Y:S05]  /*7540*/  @!P0 NANOSLEEP.SYNCS 0x989680 ;  /* 0x009896800000895d */ /* 0x004fea0003900000 */
[----:B------:R-:W2:Y:S02]  /*7550*/  @!P0 SYNCS.PHASECHK.TRANS64 P0, [R0+URZ+0xe0], R5 ;  /* 0x0000e005000085a7 */ /* 0x000ea400080010ff */
[----:B--2---:R-:W-:Y:S05]  /*7560*/  @!P0 BRA `(.L_x_42) ;  /* 0xfffffffc00f08947 */ /* 0x004fea000383ffff */
[----:B------:R-:W-:Y:S05]  /*7570*/  BRA `(.L_x_118) ;  /* 0xffffffb000447947 */ /* 0x000fea000383ffff */
.L_x_43:
[----:B------:R-:W-:-:S07]  /*7580*/  MOV R0, UR5 ;  /* 0x0000000500007c02 */ /* 0x000fce0008000f00 */
.L_x_119:
[----:B-1----:R1:W2:Y:S02]  /*7590*/  SYNCS.PHASECHK.TRANS64.TRYWAIT P0, [R0+URZ+0x90], R5 ;  /* 0x00009005000075a7 */ /* 0x0022a400080011ff */
[----:B--2---:R-:W-:Y:S05]  /*75a0*/  @!P0 NANOSLEEP.SYNCS 0x989680 ;  /* 0x009896800000895d */ /* 0x004fea0003900000 */
[----:B------:R-:W2:Y:S02]  /*75b0*/  @!P0 SYNCS.PHASECHK.TRANS64 P0, [R0+URZ+0x90], R5 ;  /* 0x00009005000085a7 */ /* 0x000ea400080010ff */
[----:B--2---:R-:W-:Y:S05]  /*75c0*/  @!P0 BRA `(.L_x_119) ;  /* 0xfffffffc00f08947 */ /* 0x004fea000383ffff */
[----:B------:R-:W-:Y:S05]  /*75d0*/  BRA `(.L_x_120) ;  /* 0xffffffb000547947 */ /* 0x000fea000383ffff */
.L_x_44:
[----:B-1----:R1:W2:Y:S02]  /*75e0*/  SYNCS.PHASECHK.TRANS64.TRYWAIT P1, [R0+URZ+0x80], R5 ;  /* 0x00008005000075a7 */ /* 0x0022a400080211ff */
[----:B--2---:R-:W-:Y:S05]  /*75f0*/  @!P1 NANOSLEEP.SYNCS 0x989680 ;  /* 0x009896800000995d */ /* 0x004fea0003900000 */
[----:B------:R-:W2:Y:S02]  /*7600*/  @!P1 SYNCS.PHASECHK.TRANS64 P1, [R0+URZ+0x80], R5 ;  /* 0x00008005000095a7 */ /* 0x000ea400080210ff */
[----:B--2---:R-:W-:Y:S05]  /*7610*/  @!P1 BRA `(.L_x_44) ;  /* 0xfffffffc00f09947 */ /* 0x004fea000383ffff */
[----:B------:R-:W-:Y:S05]  /*7620*/  BRA `(.L_x_121) ;  /* 0xffffffb000847947 */ /* 0x000fea000383ffff */
.L_x_47:
[----:B------:R-:W-:-:S07]  /*7630*/  MOV R0, UR5 ;  /* 0x0000000500007c02 */ /* 0x000fce0008000f00 */
.L_x_122:
[----:B-1----:R1:W2:Y:S02]  /*7640*/  SYNCS.PHASECHK.TRANS64.TRYWAIT P0, [R0+URZ+0x90], R3 ;  /* 0x00009003000075a7 */ /* 0x0022a400080011ff */
[----:B--2---:R-:W-:Y:S05]  /*7650*/  @!P0 NANOSLEEP.SYNCS 0x989680 ;  /* 0x009896800000895d */ /* 0x004fea0003900000 */
[----:B------:R-:W2:Y:S02]  /*7660*/  @!P0 SYNCS.PHASECHK.TRANS64 P0, [R0+URZ+0x90], R3 ;  /* 0x00009003000085a7 */ /* 0x000ea400080010ff */
[----:B--2---:R-:W-:Y:S05]  /*7670*/  @!P0 BRA `(.L_x_122) ;  /* 0xfffffffc00f08947 */ /* 0x004fea000383ffff */
[----:B------:R-:W-:Y:S05]  /*7680*/  BRA `(.L_x_46) ;  /* 0xffffffb000d87947 */ /* 0x000fea000383ffff */
.L_x_54:
[----:B-1----:R1:W2:Y:S02]  /*7690*/  SYNCS.PHASECHK.TRANS64.TRYWAIT P1, [R0+URZ+0x80], R5 ;  /* 0x00008005000075a7 */ /* 0x0022a400080211ff */
[----:B--2---:R-:W-:Y:S05]  /*76a0*/  @!P1 NANOSLEEP.SYNCS 0x989680 ;  /* 0x009896800000995d */ /* 0x004fea0003900000 */
[----:B------:R-:W2:Y:S02]  /*76b0*/  @!P1 SYNCS.PHASECHK.TRANS64 P1, [R0+URZ+0x80], R5 ;  /* 0x00008005000095a7 */ /* 0x000ea400080210ff */
[----:B--2---:R-:W-:Y:S05]  /*76c0*/  @!P1 BRA `(.L_x_54) ;  /* 0xfffffffc00f09947 */ /* 0x004fea000383ffff */
[----:B------:R-:W-:Y:S05]  /*76d0*/  BRA `(.L_x_123) ;  /* 0xffffffb800487947 */ /* 0x000fea000383ffff */
.L_x_55:
[----:B------:R-:W-:-:S07]  /*76e0*/  MOV R3, UR7 ;  /* 0x0000000700037c02 */ /* 0x000fce0008000f00 */
.L_x_124:
[----:B-1----:R1:W2:Y:S02]  /*76f0*/  SYNCS.PHASECHK.TRANS64.TRYWAIT P0, [R3+URZ+0xc0], R0 ;  /* 0x0000c000030075a7 */ /* 0x0022a400080011ff */
[----:B--2---:R-:W-:Y:S05]  /*7700*/  @!P0 NANOSLEEP.SYNCS 0x989680 ;  /* 0x009896800000895d */ /* 0x004fea0003900000 */
[----:B------:R-:W2:Y:S02]  /*7710*/  @!P0 SYNCS.PHASECHK.TRANS64 P0, [R3+URZ+0xc0], R0 ;  /* 0x0000c000030085a7 */ /* 0x000ea400080010ff */
[----:B--2---:R-:W-:Y:S05]  /*7720*/  @!P0 BRA `(.L_x_124) ;  /* 0xfffffffc00f08947 */ /* 0x004fea000383ffff */
[----:B------:R-:W-:Y:S05]  /*7730*/  BRA `(.L_x_125) ;  /* 0xffffffb800987947 */ /* 0x000fea000383ffff */
.L_x_58:
[----:B------:R-:W-:Y:S07]  /*7740*/  MOV R0, UR6 ;  /* 0x0000000600007c02 */ /* 0x000fee0008000f00 */
.L_x_126:
[----:B-1----:R1:W2:Y:S02]  /*7750*/  SYNCS.PHASECHK.TRANS64.TRYWAIT P0, [R0+URZ], R3 ;  /* 0x00000003000075a7 */ /* 0x0022a400080011ff */
[----:B--2---:R-:W-:Y:S05]  /*7760*/  @!P0 NANOSLEEP.SYNCS 0x989680 ;  /* 0x009896800000895d */ /* 0x004fea0003900000 */
[----:B------:R-:W2:Y:S02]  /*7770*/  @!P0 SYNCS.PHASECHK.TRANS64 P0, [R0+URZ], R3 ;  /* 0x00000003000085a7 */ /* 0x000ea400080010ff */
[----:B--2---:R-:W-:Y:S05]  /*7780*/  @!P0 BRA `(.L_x_126) ;  /* 0xfffffffc00f08947 */ /* 0x004fea000383ffff */
[----:B------:R-:W-:Y:S05]  /*7790*/  BRA `(.L_x_57) ;  /* 0xffffffb800b47947 */ /* 0x000fea000383ffff */
.L_x_61:
[----:B------:R-:W-:-:S07]  /*77a0*/  MOV R0, UR6 ;  /* 0x0000000600007c02 */ /* 0x000fce0008000f00 */
.L_x_127:
[----:B--2---:R2:W4:Y:S02]  /*77b0*/  SYNCS.PHASECHK.TRANS64.TRYWAIT P0, [R0+URZ], R3 ;  /* 0x00000003000075a7 */ /* 0x00452400080011ff */
[----:B----4-:R-:W-:Y:S05]  /*77c0*/  @!P0 NANOSLEEP.SYNCS 0x989680 ;  /* 0x009896800000895d */ /* 0x010fea0003900000 */
[----:B------:R-:W4:Y:S02]  /*77d0*/  @!P0 SYNCS.PHASECHK.TRANS64 P0, [R0+URZ], R3 ;  /* 0x00000003000085a7 */ /* 0x000f2400080010ff */
[----:B----4-:R-:W-:Y:S05]  /*77e0*/  @!P0 BRA `(.L_x_127) ;  /* 0xfffffffc00f08947 */ /* 0x010fea000383ffff */
[----:B------:R-:W-:Y:S05]  /*77f0*/  BRA `(.L_x_128) ;  /* 0xffffffbc00907947 */ /* 0x000fea000383ffff */
.L_x_62:
[----:B------:R-:W-:-:S07]  /*7800*/  MOV R0, UR6 ;  /* 0x0000000600007c02 */ /* 0x000fce0008000f00 */
.L_x_129:
[----:B-1----:R1:W2:Y:S02]  /*7810*/  SYNCS.PHASECHK.TRANS64.TRYWAIT P0, [R0+URZ], R3 ;  /* 0x00000003000075a7 */ /* 0x0022a400080011ff */
[----:B--2---:R-:W-:Y:S05]  /*7820*/  @!P0 NANOSLEEP.SYNCS 0x989680 ;  /* 0x009896800000895d */ /* 0x004fea0003900000 */
[----:B------:R-:W2:Y:S02]  /*7830*/  @!P0 SYNCS.PHASECHK.TRANS64 P0, [R0+URZ], R3 ;  /* 0x00000003000085a7 */ /* 0x000ea400080010ff */
[----:B--2---:R-:W-:Y:S05]  /*7840*/  @!P0 BRA `(.L_x_129) ;  /* 0xfffffffc00f08947 */ /* 0x004fea000383ffff */
[----:B------:R-:W-:Y:S05]  /*7850*/  BRA `(.L_x_130) ;  /* 0xffffffbc009c7947 */ /* 0x000fea000383ffff */
.L_x_63:
[----:B------:R-:W-:-:S07]  /*7860*/  MOV R0, UR6 ;  /* 0x0000000600007c02 */ /* 0x000fce0008000f00 */
.L_x_131:
[----:B-1----:R1:W2:Y:S02]  /*7870*/  SYNCS.PHASECHK.TRANS64.TRYWAIT P0, [R0+URZ], R3 ;  /* 0x00000003000075a7 */ /* 0x0022a400080011ff */
[----:B--2---:R-:W-:Y:S05]  /*7880*/  @!P0 NANOSLEEP.SYNCS 0x989680 ;  /* 0x009896800000895d */ /* 0x004fea0003900000 */
[----:B------:R-:W2:Y:S02]  /*7890*/  @!P0 SYNCS.PHASECHK.TRANS64 P0, [R0+URZ], R3 ;  /* 0x00000003000085a7 */ /* 0x000ea400080010ff */
[----:B--2---:R-:W-:Y:S05]  /*78a0*/  @!P0 BRA `(.L_x_131) ;  /* 0xfffffffc00f08947 */ /* 0x004fea000383ffff */
[----:B------:R-:W-:Y:S05]  /*78b0*/  BRA `(.L_x_132) ;  /* 0xffffffbc00a87947 */ /* 0x000fea000383ffff */
.L_x_64:
[----:B------:R-:W-:-:S07]  /*78c0*/  MOV R0, UR7 ;  /* 0x0000000700007c02 */ /* 0x000fce0008000f00 */
.L_x_133:
[----:B-1----:R1:W2:Y:S02]  /*78d0*/  SYNCS.PHASECHK.TRANS64.TRYWAIT P0, [R0+URZ], R3 ;  /* 0x00000003000075a7 */ /* 0x0022a400080011ff */
[----:B--2---:R-:W-:Y:S05]  /*78e0*/  @!P0 NANOSLEEP.SYNCS 0x989680 ;  /* 0x009896800000895d */ /* 0x004fea0003900000 */
[----:B------:R-:W2:Y:S02]  /*78f0*/  @!P0 SYNCS.PHASECHK.TRANS64 P0, [R0+URZ], R3 ;  /* 0x00000003000085a7 */ /* 0x000ea400080010ff */
[----:B--2---:R-:W-:Y:S05]  /*7900*/  @!P0 BRA `(.L_x_133) ;  /* 0xfffffffc00f08947 */ /* 0x004fea000383ffff */
[----:B------:R-:W-:Y:S05]  /*7910*/  BRA `(.L_x_134) ;  /* 0xffffffbc00b47947 */ /* 0x000fea000383ffff */
.L_x_69:
[----:B--2---:R2:W3:Y:S02]  /*7920*/  SYNCS.PHASECHK.TRANS64.TRYWAIT P0, [R0+URZ+0x80], R3 ;  /* 0x00008003000075a7 */ /* 0x0044e400080011ff */
[----:B---3--:R-:W-:Y:S05]  /*7930*/  @!P0 NANOSLEEP.SYNCS 0x989680 ;  /* 0x009896800000895d */ /* 0x008fea0003900000 */
[----:B------:R-:W3:Y:S02]  /*7940*/  @!P0 SYNCS.PHASECHK.TRANS64 P0, [R0+URZ+0x80], R3 ;  /* 0x00008003000085a7 */ /* 0x000ee400080010ff */
[----:B---3--:R-:W-:Y:S05]  /*7950*/  @!P0 BRA `(.L_x_69) ;  /* 0xfffffffc00f08947 */ /* 0x008fea000383ffff */
[----:B------:R-:W-:Y:S05]  /*7960*/  BRA `(.L_x_135) ;  /* 0xffffffc000b87947 */ /* 0x000fea000383ffff */
.L_x_72:
[----:B------:R-:W-:Y:S07]  /*7970*/  MOV R0, UR7 ;  /* 0x0000000700007c02 */ /* 0x000fee0008000f00 */
.L_x_136:
[----:B--2---:R2:W3:Y:S02]  /*7980*/  SYNCS.PHASECHK.TRANS64.TRYWAIT P0, [R0+URZ+0x78], R3 ;  /* 0x00007803000075a7 */ /* 0x0044e400080011ff */
[----:B---3--:R-:W-:Y:S05]  /*7990*/  @!P0 NANOSLEEP.SYNCS 0x989680 ;  /* 0x009896800000895d */ /* 0x008fea0003900000 */
[----:B------:R-:W3:Y:S02]  /*79a0*/  @!P0 SYNCS.PHASECHK.TRANS64 P0, [R0+URZ+0x78], R3 ;  /* 0x00007803000085a7 */ /* 0x000ee400080010ff */
[----:B---3--:R-:W-:Y:S05]  /*79b0*/  @!P0 BRA `(.L_x_136) ;  /* 0xfffffffc00f08947 */ /* 0x008fea000383ffff */
[----:B------:R-:W-:Y:S05]  /*79c0*/  BRA `(.L_x_71) ;  /* 0xffffffc400987947 */ /* 0x000fea000383ffff */
.L_x_75:
[----:B--2---:R-:W-:Y:S07]  /*79d0*/  MOV R3, UR7 ;  /* 0x0000000700037c02 */ /* 0x004fee0008000f00 */
.L_x_137:
[----:B-1----:R1:W2:Y:S02]  /*79e0*/  SYNCS.PHASECHK.TRANS64.TRYWAIT P0, [R3+URZ+0x60], R12 ;  /* 0x0000600c030075a7 */ /* 0x0022a400080011ff */
[----:B--2---:R-:W-:Y:S05]  /*79f0*/  @!P0 NANOSLEEP.SYNCS 0x989680 ;  /* 0x009896800000895d */ /* 0x004fea0003900000 */
[----:B------:R-:W2:Y:S02]  /*7a00*/  @!P0 SYNCS.PHASECHK.TRANS64 P0, [R3+URZ+0x60], R12 ;  /* 0x0000600c030085a7 */ /* 0x000ea400080010ff */
[----:B--2---:R-:W-:Y:S05]  /*7a10*/  @!P0 BRA `(.L_x_137) ;  /* 0xfffffffc00f08947 */ /* 0x004fea000383ffff */
[----:B------:R-:W-:Y:S05]  /*7a20*/  BRA `(.L_x_138) ;  /* 0xffffffc800107947 */ /* 0x000fea000383ffff */
.L_x_76:
[----:B------:R-:W-:Y:S07]  /*7a30*/  MOV R3, UR7 ;  /* 0x0000000700037c02 */ /* 0x000fee0008000f00 */
.L_x_139:
[----:B-1----:R1:W2:Y:S02]  /*7a40*/  SYNCS.PHASECHK.TRANS64.TRYWAIT P0, [R3+URZ+0x68], R12 ;  /* 0x0000680c030075a7 */ /* 0x0022a400080011ff */
[----:B--2---:R-:W-:Y:S05]  /*7a50*/  @!P0 NANOSLEEP.SYNCS 0x989680 ;  /* 0x009896800000895d */ /* 0x004fea0003900000 */
[----:B------:R-:W2:Y:S02]  /*7a60*/  @!P0 SYNCS.PHASECHK.TRANS64 P0, [R3+URZ+0x68], R12 ;  /* 0x0000680c030085a7 */ /* 0x000ea400080010ff */
[----:B--2---:R-:W-:Y:S05]  /*7a70*/  @!P0 BRA `(.L_x_139) ;  /* 0xfffffffc00f08947 */ /* 0x004fea000383ffff */
[----:B------:R-:W-:Y:S05]  /*7a80*/  BRA `(.L_x_140) ;  /* 0xffffffc800907947 */ /* 0x000fea000383ffff */
.L_x_78:
[----:B------:R-:W-:-:S07]  /*7a90*/  MOV R0, UR7 ;  /* 0x0000000700007c02 */ /* 0x000fce0008000f00 */
.L_x_141:
[----:B-1----:R1:W3:Y:S02]  /*7aa0*/  SYNCS.PHASECHK.TRANS64.TRYWAIT P0, [R0+URZ+0x60], R3 ;  /* 0x00006003000075a7 */ /* 0x0022e400080011ff */
[----:B---3--:R-:W-:Y:S05]  /*7ab0*/  @!P0 NANOSLEEP.SYNCS 0x989680 ;  /* 0x009896800000895d */ /* 0x008fea0003900000 */
[----:B------:R-:W3:Y:S02]  /*7ac0*/  @!P0 SYNCS.PHASECHK.TRANS64 P0, [R0+URZ+0x60], R3 ;  /* 0x00006003000085a7 */ /* 0x000ee400080010ff */
[----:B---3--:R-:W-:Y:S05]  /*7ad0*/  @!P0 BRA `(.L_x_141) ;  /* 0xfffffffc00f08947 */ /* 0x008fea000383ffff */
[----:B------:R-:W-:Y:S05]  /*7ae0*/  BRA `(.L_x_142) ;  /* 0xffffffcc00007947 */ /* 0x000fea000383ffff */
.L_x_80:
[----:B--2---:R2:W4:Y:S02]  /*7af0*/  SYNCS.PHASECHK.TRANS64.TRYWAIT P0, [R0+URZ+0x80], R3 ;  /* 0x00008003000075a7 */ /* 0x00452400080011ff */
[----:B----4-:R-:W-:Y:S05]  /*7b00*/  @!P0 NANOSLEEP.SYNCS 0x989680 ;  /* 0x009896800000895d */ /* 0x010fea0003900000 */
[----:B------:R-:W4:Y:S02]  /*7b10*/  @!P0 SYNCS.PHASECHK.TRANS64 P0, [R0+URZ+0x80], R3 ;  /* 0x00008003000085a7 */ /* 0x000f2400080010ff */
[----:B----4-:R-:W-:Y:S05]  /*7b20*/  @!P0 BRA `(.L_x_80) ;  /* 0xfffffffc00f08947 */ /* 0x010fea000383ffff */
[----:B------:R-:W-:Y:S05]  /*7b30*/  BRA `(.L_x_143) ;  /* 0xffffffcc00cc7947 */ /* 0x000fea000383ffff */
.L_x_91:
[----:B-1----:R1:W3:Y:S02]  /*7b40*/  SYNCS.PHASECHK.TRANS64.TRYWAIT P1, [R0+URZ+0x50], R3 ;  /* 0x00005003000075a7 */ /* 0x0022e400080211ff */
[----:B---3--:R-:W-:Y:S05]  /*7b50*/  @!P1 NANOSLEEP.SYNCS 0x989680 ;  /* 0x009896800000995d */ /* 0x008fea0003900000 */
[----:B------:R-:W3:Y:S02]  /*7b60*/  @!P1 SYNCS.PHASECHK.TRANS64 P1, [R0+URZ+0x50], R3 ;  /* 0x00005003000095a7 */ /* 0x000ee400080210ff */
[----:B---3--:R-:W-:Y:S05]  /*7b70*/  @!P1 BRA `(.L_x_91) ;  /* 0xfffffffc00f09947 */ /* 0x008fea000383ffff */
[----:B------:R-:W-:Y:S05]  /*7b80*/  BRA `(.L_x_90) ;  /* 0xffffffd800e47947 */ /* 0x000fea000383ffff */
.L_x_93:
[----:B-1----:R1:W4:Y:S02]  /*7b90*/  SYNCS.PHASECHK.TRANS64.TRYWAIT P0, [R113+URZ+0xa0], R2 ;  /* 0x0000a002710075a7 */ /* 0x00232400080011ff */
[----:B----4-:R-:W-:Y:S05]  /*7ba0*/  @!P0 NANOSLEEP.SYNCS 0x989680 ;  /* 0x009896800000895d */ /* 0x010fea0003900000 */
[----:B------:R-:W4:Y:S02]  /*7bb0*/  @!P0 SYNCS.PHASECHK.TRANS64 P0, [R113+URZ+0xa0], R2 ;  /* 0x0000a002710085a7 */ /* 0x000f2400080010ff */
[----:B----4-:R-:W-:Y:S05]  /*7bc0*/  @!P0 BRA `(.L_x_93) ;  /* 0xfffffffc00f08947 */ /* 0x010fea000383ffff */
[----:B------:R-:W-:Y:S05]  /*7bd0*/  BRA `(.L_x_92) ;  /* 0xffffffdc00387947 */ /* 0x000fea000383ffff */
.L_x_101:
[----:B--2---:R2:W3:Y:S02]  /*7be0*/  SYNCS.PHASECHK.TRANS64.TRYWAIT P0, [R32+URZ+0x50], R3 ;  /* 0x00005003200075a7 */ /* 0x0044e400080011ff */
[----:B---3--:R-:W-:Y:S05]  /*7bf0*/  @!P0 NANOSLEEP.SYNCS 0x989680 ;  /* 0x009896800000895d */ /* 0x008fea0003900000 */
[----:B------:R-:W3:Y:S02]  /*7c00*/  @!P0 SYNCS.PHASECHK.TRANS64 P0, [R32+URZ+0x50], R3 ;  /* 0x00005003200085a7 */ /* 0x000ee400080010ff */
[----:B---3--:R-:W-:Y:S05]  /*7c10*/  @!P0 BRA `(.L_x_101) ;  /* 0xfffffffc00f08947 */ /* 0x008fea000383ffff */
[----:B------:R-:W-:Y:S05]  /*7c20*/  BRA `(.L_x_100) ;  /* 0xffffffe800287947 */ /* 0x000fea000383ffff */
        .weak           $__internal_0_$__cuda_sm10x_tcgen05_guardrail_trap_col_being_dealloced_not_returned_by_alloc
        .type           $__internal_0_$__cuda_sm10x_tcgen05_guardrail_trap_col_being_dealloced_not_returned_by_alloc,@function
        .size           $__internal_0_$__cuda_sm10x_tcgen05_guardrail_trap_col_being_dealloced_not_returned_by_alloc,($__internal_1_$__cuda_sm10x_tcgen05_guardrail_trap_phase_invalid_during_alloc - $__internal_0_$__cuda_sm10x_tcgen05_guardrail_trap_col_being_dealloced_not_returned_by_alloc)
$__internal_0_$__cuda_sm10x_tcgen05_guardrail_trap_col_being_dealloced_not_returned_by_alloc:
[----:B------:R-:W-:Y:S05]  /*7c30*/  BPT.TRAP 0x1 ;  /* 0x000000040000795c */ /* 0x000fea0000300000 */
[----:B------:R-:W-:-:S04]  /*7c40*/  HFMA2 R3, -RZ, RZ, 0, 0 ;  /* 0x00000000ff037431 */ /* 0x000fc800000001ff */
[----:B------:R-:W-:Y:S05]  /*7c50*/  RET.REL.NODEC R2 `(_ZN7cutlass13device_kernelINS_4gemm6kernel13GemmUniversalIN4cute5tupleIJiiiiEEENS1_10collective13CollectiveMmaINS1_35MainloopSm100TmaUmmaWarpSpecializedILi5ELi2ELi4ENS5_IJNS4_1CILi1EEESB_SB_EEEEENS5_IJNSA_ILi64EEENSA_ILi128EEESF_EEENS_12float_e5m2_tENS5_IJlSB_lEEESH_SI_NS4_8TiledMMAINS4_8MMA_AtomIJNS4_10MMA_TraitsINS4_19SM100_MMA_F8F6F4_SSEJSH_SH_fSE_SF_NS4_17integral_constantINS4_4UMMA5MajorELSP_0EEESQ_NSN_INSO_7ScaleInELSR_0EEESS_EEEEEENS4_6LayoutISC_NS5_IJNSA_ILi0EEESW_SW_EEEEENS5_IJNS4_10UnderscoreESZ_SZ_EEEEENS4_13SM90_TMA_LOADENS4_14ComposedLayoutINS4_7SwizzleILi3ELi4ELi3EEENS4_18smem_ptr_flag_bitsILi8EEENSV_INS5_IJNSA_ILi8EEESF_EEENS5_IJSF_SB_EEEEEEEvNS4_8identityES12_S1C_vS1D_EENS_8epilogue10collective18CollectiveEpilogueINS1F_23Sm100TmaWarpSpecializedILi2ELi2ELi32ELb0ELb0EEEJSG_NS5_IJNSV_ISE_SB_EES1K_EEESH_SI_SH_SI_NS1F_6fusion15FusionCallbacksIS1J_NS1M_17LinearCombinationISH_fSH_fLNS_15FloatRoundStyleE2EEESG_S1L_JEEENS4_5SM1004TMEM4LOAD26SM100_TMEM_LOAD_16dp32b32xES12_NS13_INS14_ILi2ELi4ELi3EEES17_NSV_INS5_IJS18_SE_EEENS5_IJSE_SB_EEEEEEENS4_39AutoVectorizingCopyWithAssumedAlignmentILi128EEENS4_14SM90_TMA_STOREES20_S22_S22_EEEvvEEEEvNT_6ParamsE) ;  /* 0xffffff8002e87950 */ /* 0x000fea0003c3ffff */
        .weak           $__internal_1_$__cuda_sm10x_tcgen05_guardrail_trap_phase_invalid_during_alloc
        .type           $__internal_1_$__cuda_sm10x_tcgen05_guardrail_trap_phase_invalid_during_alloc,@function
        .size           $__internal_1_$__cuda_sm10x_tcgen05_guardrail_trap_phase_invalid_during_alloc,($__internal_2_$__cuda_sm10x_tcgen05_guardrail_trap_unallocated_columns_being_dealloced - $__internal_1_$__cuda_sm10x_tcgen05_guardrail_trap_phase_invalid_during_alloc)
$__internal_1_$__cuda_sm10x_tcgen05_guardrail_trap_phase_invalid_during_alloc:
[----:B------:R-:W-:Y:S05]  /*7c60*/  BPT.TRAP 0x1 ;  /* 0x000000040000795c */ /* 0x000fea0000300000 */
[----:B------:R-:W-:-:S04]  /*7c70*/  MOV R3, 0x0 ;  /* 0x0000000000037802 */ /* 0x000fc80000000f00 */
[----:B------:R-:W-:Y:S05]  /*7c80*/  RET.REL.NODEC R2 `(_ZN7cutlass13device_kernelINS_4gemm6kernel13GemmUniversalIN4cute5tupleIJiiiiEEENS1_10collective13CollectiveMmaINS1_35MainloopSm100TmaUmmaWarpSpecializedILi5ELi2ELi4ENS5_IJNS4_1CILi1EEESB_SB_EEEEENS5_IJNSA_ILi64EEENSA_ILi128EEESF_EEENS_12float_e5m2_tENS5_IJlSB_lEEESH_SI_NS4_8TiledMMAINS4_8MMA_AtomIJNS4_10MMA_TraitsINS4_19SM100_MMA_F8F6F4_SSEJSH_SH_fSE_SF_NS4_17integral_constantINS4_4UMMA5MajorELSP_0EEESQ_NSN_INSO_7ScaleInELSR_0EEESS_EEEEEENS4_6LayoutISC_NS5_IJNSA_ILi0EEESW_SW_EEEEENS5_IJNS4_10UnderscoreESZ_SZ_EEEEENS4_13SM90_TMA_LOADENS4_14ComposedLayoutINS4_7SwizzleILi3ELi4ELi3EEENS4_18smem_ptr_flag_bitsILi8EEENSV_INS5_IJNSA_ILi8EEESF_EEENS5_IJSF_SB_EEEEEEEvNS4_8identityES12_S1C_vS1D_EENS_8epilogue10collective18CollectiveEpilogueINS1F_23Sm100TmaWarpSpecializedILi2ELi2ELi32ELb0ELb0EEEJSG_NS5_IJNSV_ISE_SB_EES1K_EEESH_SI_SH_SI_NS1F_6fusion15FusionCallbacksIS1J_NS1M_17LinearCombinationISH_fSH_fLNS_15FloatRoundStyleE2EEESG_S1L_JEEENS4_5SM1004TMEM4LOAD26SM100_TMEM_LOAD_16dp32b32xES12_NS13_INS14_ILi2ELi4ELi3EEES17_NSV_INS5_IJS18_SE_EEENS5_IJSE_SB_EEEEEEENS4_39AutoVectorizingCopyWithAssumedAlignmentILi128EEENS4_14SM90_TMA_STOREES20_S22_S22_EEEvvEEEEvNT_6ParamsE) ;  /* 0xffffff8002dc7950 */ /* 0x000fea0003c3ffff */
        .weak           $__internal_2_$__cuda_sm10x_tcgen05_guardrail_trap_unallocated_columns_being_dealloced
        .type           $__internal_2_$__cuda_sm10x_tcgen05_guardrail_trap_unallocated_columns_being_dealloced,@function
        .size           $__internal_2_$__cuda_sm10x_tcgen05_guardrail_trap_unallocated_columns_being_dealloced,(.L_x_145 - $__internal_2_$__cuda_sm10x_tcgen05_guardrail_trap_unallocated_columns_being_dealloced)
$__internal_2_$__cuda_sm10x_tcgen05_guardrail_trap_unallocated_columns_being_dealloced:
[----:B------:R-:W-:Y:S05]  /*7c90*/  BPT.TRAP 0x1 ;  /* 0x000000040000795c */ /* 0x000fea0000300000 */
[----:B------:R-:W-:-:S04]  /*7ca0*/  HFMA2 R3, -RZ, RZ, 0, 0 ;  /* 0x00000000ff037431 */ /* 0x000fc800000001ff */
[----:B------:R-:W-:Y:S05]  /*7cb0*/  RET.REL.NODEC R2 `(_ZN7cutlass13device_kernelINS_4gemm6kernel13GemmUniversalIN4cute5tupleIJiiiiEEENS1_10collective13CollectiveMmaINS1_35MainloopSm100TmaUmmaWarpSpecializedILi5ELi2ELi4ENS5_IJNS4_1CILi1EEESB_SB_EEEEENS5_IJNSA_ILi64EEENSA_ILi128EEESF_EEENS_12float_e5m2_tENS5_IJlSB_lEEESH_SI_NS4_8TiledMMAINS4_8MMA_AtomIJNS4_10MMA_TraitsINS4_19SM100_MMA_F8F6F4_SSEJSH_SH_fSE_SF_NS4_17integral_constantINS4_4UMMA5MajorELSP_0EEESQ_NSN_INSO_7ScaleInELSR_0EEESS_EEEEEENS4_6LayoutISC_NS5_IJNSA_ILi0EEESW_SW_EEEEENS5_IJNS4_10UnderscoreESZ_SZ_EEEEENS4_13SM90_TMA_LOADENS4_14ComposedLayoutINS4_7SwizzleILi3ELi4ELi3EEENS4_18smem_ptr_flag_bitsILi8EEENSV_INS5_IJNSA_ILi8EEESF_EEENS5_IJSF_SB_EEEEEEEvNS4_8identityES12_S1C_vS1D_EENS_8epilogue10collective18CollectiveEpilogueINS1F_23Sm100TmaWarpSpecializedILi2ELi2ELi32ELb0ELb0EEEJSG_NS5_IJNSV_ISE_SB_EES1K_EEESH_SI_SH_SI_NS1F_6fusion15FusionCallbacksIS1J_NS1M_17LinearCombinationISH_fSH_fLNS_15FloatRoundStyleE2EEESG_S1L_JEEENS4_5SM1004TMEM4LOAD26SM100_TMEM_LOAD_16dp32b32xES12_NS13_INS14_ILi2ELi4ELi3EEES17_NSV_INS5_IJS18_SE_EEENS5_IJSE_SB_EEEEEEENS4_39AutoVectorizingCopyWithAssumedAlignmentILi128EEENS4_14SM90_TMA_STOREES20_S22_S22_EEEvvEEEEvNT_6ParamsE) ;  /* 0xffffff8002d07950 */ /* 0x000fea0003c3ffff */
.L_x_144:
[----:B------:R-:W-:-:S00]  /*7cc0*/  BRA `(.L_x_144) ;  /* 0xfffffffc00fc7947 */ /* 0x000fc0000383ffff */
[----:B------:R-:W-:-:S00]  /*7cd0*/  NOP ;  /* 0x0000000000007918 */ /* 0x000fc00000000000 */
        /* <DEDUP_REMOVED lines=10> */
.L_x_145:


//--------------------- .nv.global.init           --------------------------
	.section	.nv.global.init,"aw",@progbits
.nv.global.init:
	.type		$str$27,@object
	.size		$str$27,($str$28 - $str$27)
$str$27:
        /*0000*/ 	.byte	0x28, 0x61, 0x64, 0x64, 0x72, 0x65, 0x73, 0x73, 0x20, 0x26, 0x20, 0x6d, 0x61, 0x73, 0x6b, 0x29
        /*0010*/ 	.byte	0x20, 0x3d, 0x3d, 0x20, 0x30, 0x00
	.type		$str$28,@object
	.size		$str$28,($str$26 - $str$28)
$str$28:
        /*0016*/ 	.byte	0x2f, 0x74, 0x6d, 0x70, 0x2f, 0x63, 0x75, 0x74, 0x6c, 0x61, 0x73, 0x73, 0x5f, 0x73, 0x77, 0x65
        /*0026*/ 	.byte	0x65, 0x70, 0x5f, 0x73, 0x72, 0x63, 0x2f, 0x69, 0x6e, 0x63, 0x6c, 0x75, 0x64, 0x65, 0x2f, 0x63
        /*0036*/ 	.byte	0x75, 0x74, 0x65, 0x2f, 0x70, 0x6f, 0x69, 0x6e, 0x74, 0x65, 0x72, 0x5f, 0x66, 0x6c, 0x61, 0x67
        /*0046*/ 	.byte	0x67, 0x65, 0x64, 0x2e, 0x68, 0x70, 0x70, 0x00
	.type		$str$26,@object
	.size		$str$26,($str$25 - $str$26)
$str$26:
        /*004e*/ 	.byte	0x2f, 0x74, 0x6d, 0x70, 0x2f, 0x63, 0x75, 0x74, 0x6c, 0x61, 0x73, 0x73, 0x5f, 0x73, 0x77, 0x65
        /*005e*/ 	.byte	0x65, 0x70, 0x5f, 0x73, 0x72, 0x63, 0x2f, 0x69, 0x6e, 0x63, 0x6c, 0x75, 0x64, 0x65, 0x2f, 0x63
        /*006e*/ 	.byte	0x75, 0x74, 0x65, 0x2f, 0x61, 0x74, 0x6f, 0x6d, 0x2f, 0x63, 0x6f, 0x70, 0x79, 0x5f, 0x74, 0x72
        /*007e*/ 	.byte	0x61, 0x69, 0x74, 0x73, 0x5f, 0x73, 0x6d, 0x31, 0x30, 0x30, 0x2e, 0x68, 0x70, 0x70, 0x00
	.type		$str$25,@object
	.size		$str$25,(__unnamed_1 - $str$25)
$str$25:
        /*008d*/ 	.byte	0x28, 0x28, 0x75, 0x69, 0x6e, 0x74, 0x33, 0x32, 0x5f, 0x74, 0x28, 0x74, 0x68, 0x72, 0x65, 0x61
        /*009d*/ 	.byte	0x64, 0x49, 0x64, 0x78, 0x2e, 0x78, 0x29, 0x20, 0x2f, 0x20, 0x33, 0x32, 0x29, 0x20, 0x25, 0x20
        /*00ad*/ 	.byte	0x34, 0x29, 0x20, 0x3d, 0x3d, 0x20, 0x28, 0x28, 0x28, 0x74, 0x6d, 0x65, 0x6d, 0x5f, 0x61, 0x64
        /*00bd*/ 	.byte	0x64, 0x72, 0x20, 0x3e, 0x3e, 0x20, 0x31, 0x36, 0x29, 0x20, 0x2f, 0x20, 0x33, 0x32, 0x29, 0x20
        /*00cd*/ 	.byte	0x25, 0x20, 0x34, 0x29, 0x00
	.type		__unnamed_1,@object
	.size		__unnamed_1,(__unnamed_2 - __unnamed_1)
__unnamed_1:
        /*00d2*/ 	.byte	0x61, 0x75, 0x74, 0x6f, 0x20, 0x63, 0x75, 0x74, 0x65, 0x3a, 0x3a, 0x61, 0x73, 0x5f, 0x70, 0x6f
        /* <DEDUP_REMOVED lines=24> */
        /*0262*/ 	.byte	0x3c, 0x34, 0x30, 0x39, 0x36, 0x3e, 0x3e, 0x3e, 0x3e, 0x5d, 0x00
	.type		__unnamed_2,@object
	.size		__unnamed_2,(.L_2 - __unnamed_2)
__unnamed_2:
        /* <DEDUP_REMOVED lines=40> */
        /*04ed*/ 	.byte	0x74, 0x65, 0x3a, 0x3a, 0x43, 0x3c, 0x30, 0x3e, 0x3e, 0x3e, 0x3e, 0x5d, 0x00
.L_2:


//--------------------- .nv.shared._ZN7cutlass13device_kernelINS_4gemm6kernel13GemmUniversalIN4cute5tupleIJiiiiEEENS1_10collective13CollectiveMmaINS1_35MainloopSm100TmaUmmaWarpSpecializedILi5ELi2ELi4ENS5_IJNS4_1CILi1EEESB_SB_EEEEENS5_IJNSA_ILi64EEENSA_ILi128EEESF_EEENS_12float_e5m2_tENS5_IJlSB_lEEESH_SI_NS4_8TiledMMAINS4_8MMA_AtomIJNS4_10MMA_TraitsINS4_19SM100_MMA_F8F6F4_SSEJSH_SH_fSE_SF_NS4_17integral_constantINS4_4UMMA5MajorELSP_0EEESQ_NSN_INSO_7ScaleInELSR_0EEESS_EEEEEENS4_6LayoutISC_NS5_IJNSA_ILi0EEESW_SW_EEEEENS5_IJNS4_10UnderscoreESZ_SZ_EEEEENS4_13SM90_TMA_LOADENS4_14ComposedLayoutINS4_7SwizzleILi3ELi4ELi3EEENS4_18smem_ptr_flag_bitsILi8EEENSV_INS5_IJNSA_ILi8EEESF_EEENS5_IJSF_SB_EEEEEEEvNS4_8identityES12_S1C_vS1D_EENS_8epilogue10collective18CollectiveEpilogueINS1F_23Sm100TmaWarpSpecializedILi2ELi2ELi32ELb0ELb0EEEJSG_NS5_IJNSV_ISE_SB_EES1K_EEESH_SI_SH_SI_NS1F_6fusion15FusionCallbacksIS1J_NS1M_17LinearCombinationISH_fSH_fLNS_15FloatRoundStyleE2EEESG_S1L_JEEENS4_5SM1004TMEM4LOAD26SM100_TMEM_LOAD_16dp32b32xES12_NS13_INS14_ILi2ELi4ELi3EEES17_NSV_INS5_IJS18_SE_EEENS5_IJSE_SB_EEEEEEENS4_39AutoVectorizingCopyWithAssumedAlignmentILi128EEENS4_14SM90_TMA_STOREES20_S22_S22_EEEvvEEEEvNT_6ParamsE --------------------------
	.section	.nv.shared._ZN7cutlass13device_kernelINS_4gemm6kernel13GemmUniversalIN4cute5tupleIJiiiiEEENS1_10collective13CollectiveMmaINS1_35MainloopSm100TmaUmmaWarpSpecializedILi5ELi2ELi4ENS5_IJNS4_1CILi1EEESB_SB_EEEEENS5_IJNSA_ILi64EEENSA_ILi128EEESF_EEENS_12float_e5m2_tENS5_IJlSB_lEEESH_SI_NS4_8TiledMMAINS4_8MMA_AtomIJNS4_10MMA_TraitsINS4_19SM100_MMA_F8F6F4_SSEJSH_SH_fSE_SF_NS4_17integral_constantINS4_4UMMA5MajorELSP_0EEESQ_NSN_INSO_7ScaleInELSR_0EEESS_EEEEEENS4_6LayoutISC_NS5_IJNSA_ILi0EEESW_SW_EEEEENS5_IJNS4_10UnderscoreESZ_SZ_EEEEENS4_13SM90_TMA_LOADENS4_14ComposedLayoutINS4_7SwizzleILi3ELi4ELi3EEENS4_18smem_ptr_flag_bitsILi8EEENSV_INS5_IJNSA_ILi8EEESF_EEENS5_IJSF_SB_EEEEEEEvNS4_8identityES12_S1C_vS1D_EENS_8epilogue10collective18CollectiveEpilogueINS1F_23Sm100TmaWarpSpecializedILi2ELi2ELi32ELb0ELb0EEEJSG_NS5_IJNSV_ISE_SB_EES1K_EEESH_SI_SH_SI_NS1F_6fusion15FusionCallbacksIS1J_NS1M_17LinearCombinationISH_fSH_fLNS_15FloatRoundStyleE2EEESG_S1L_JEEENS4_5SM1004TMEM4LOAD26SM100_TMEM_LOAD_16dp32b32xES12_NS13_INS14_ILi2ELi4ELi3EEES17_NSV_INS5_IJS18_SE_EEENS5_IJSE_SB_EEEEEEENS4_39AutoVectorizingCopyWithAssumedAlignmentILi128EEENS4_14SM90_TMA_STOREES20_S22_S22_EEEvvEEEEvNT_6ParamsE,"aw",@nobits
	.sectionflags	@""
	.align	16
	.zero		1024


//--------------------- .nv.shared.reserved.0     --------------------------
	.section	.nv.shared.reserved.0,"aw",@nobits
	.weak		__nv_reservedSMEM_offset_0_alias
	.size		__nv_reservedSMEM_offset_0_alias, 0, 64
	.other		__nv_reservedSMEM_offset_0_alias,@"STO_CUDA_RESERVED_SHARED STV_DEFAULT"
__nv_reservedSMEM_offset_0_alias:
	.zero		0
.nv.shared.reserved.0:
	.zero		64
	.weak		__nv_reservedSMEM_tcgen05_partition
	.type		__nv_reservedSMEM_tcgen05_partition,@object
	.size		__nv_reservedSMEM_tcgen05_partition,(.L_0 - __nv_reservedSMEM_tcgen05_partition)
__nv_reservedSMEM_tcgen05_partition:
	.zero		32
.L_0:


//--------------------- .nv.global                --------------------------
	.section	.nv.global,"aw",@nobits
.nv.global:
	.type		_ZN40_INTERNAL_4aafa5c7_4_k_cu_853ba59b_286984cute1_E,@object
	.size		_ZN40_INTERNAL_4aafa5c7_4_k_cu_853ba59b_286984cute1_E,(_ZN40_INTERNAL_4aafa5c7_4_k_cu_853ba59b_286984cuda3std3__45__cpo6cbeginE - _ZN40_INTERNAL_4aafa5c7_4_k_cu_853ba59b_286984cute1_E)
_ZN40_INTERNAL_4aafa5c7_4_k_cu_853ba59b_286984cute1_E:
	.zero		1
	.type		_ZN40_INTERNAL_4aafa5c7_4_k_cu_853ba59b_286984cuda3std3__45__cpo6cbeginE,@object
	.size		_ZN40_INTERNAL_4aafa5c7_4_k_cu_853ba59b_286984cuda3std3__45__cpo6cbeginE,(_ZN40_INTERNAL_4aafa5c7_4_k_cu_853ba59b_286984cuda3std3__48in_placeE - _ZN40_INTERNAL_4aafa5c7_4_k_cu_853ba59b_286984cuda3std3__45__cpo6cbeginE)
_ZN40_INTERNAL_4aafa5c7_4_k_cu_853ba59b_286984cuda3std3__45__cpo6cbeginE:
	.zero		1
	.type		_ZN40_INTERNAL_4aafa5c7_4_k_cu_853ba59b_286984cuda3std3__48in_placeE,@object
	.size		_ZN40_INTERNAL_4aafa5c7_4_k_cu_853ba59b_286984cuda3std3__48in_placeE,(_ZN40_INTERNAL_4aafa5c7_4_k_cu_853ba59b_286984cuda3std6ranges3__45__cpo9iter_moveE - _ZN40_INTERNAL_4aafa5c7_4_k_cu_853ba59b_286984cuda3std3__48in_placeE)
_ZN40_INTERNAL_4aafa5c7_4_k_cu_853ba59b_286984cuda3std3__48in_placeE:
	.zero		1
	.type		_ZN40_INTERNAL_4aafa5c7_4_k_cu_853ba59b_286984cuda3std6ranges3__45__cpo9iter_moveE,@object
	.size		_ZN40_INTERNAL_4aafa5c7_4_k_cu_853ba59b_286984cuda3std6ranges3__45__cpo9iter_moveE,(_ZN40_INTERNAL_4aafa5c7_4_k_cu_853ba59b_286984cuda3std3__45__cpo5beginE - _ZN40_INTERNAL_4aafa5c7_4_k_cu_853ba59b_286984cuda3std6ranges3__45__cpo9iter_moveE)
_ZN40_INTERNAL_4aafa5c7_4_k_cu_853ba59b_286984cuda3std6ranges3__45__cpo9iter_moveE:
	.zero		1
	.type		_ZN40_INTERNAL_4aafa5c7_4_k_cu_853ba59b_286984cuda3std3__45__cpo5beginE,@object
	.size		_ZN40_INTERNAL_4aafa5c7_4_k_cu_853ba59b_286984cuda3std3__45__cpo5beginE,(_ZN40_INTERNAL_4aafa5c7_4_k_cu_853ba59b_286984cuda3std3__442_GLOBAL__N__4aafa5c7_4_k_cu_853ba59b_286986ignoreE - _ZN40_INTERNAL_4aafa5c7_4_k_cu_853ba59b_286984cuda3std3__45__cpo5beginE)
_ZN40_INTERNAL_4aafa5c7_4_k_cu_853ba59b_286984cuda3std3__45__cpo5beginE:
	.zero		1
	.type		_ZN40_INTERNAL_4aafa5c7_4_k_cu_853ba59b_286984cuda3std3__442_GLOBAL__N__4aafa5c7_4_k_cu_853ba59b_286986ignoreE,@object
	.size		_ZN40_INTERNAL_4aafa5c7_4_k_cu_853ba59b_286984cuda3std3__442_GLOBAL__N__4aafa5c7_4_k_cu_853ba59b_286986ignoreE,(_ZN40_INTERNAL_4aafa5c7_4_k_cu_853ba59b_286984cute7productE - _ZN40_INTERNAL_4aafa5c7_4_k_cu_853ba59b_286984cuda3std3__442_GLOBAL__N__4aafa5c7_4_k_cu_853ba59b_286986ignoreE)
_ZN40_INTERNAL_4aafa5c7_4_k_cu_853ba59b_286984cuda3std3__442_GLOBAL__N__4aafa5c7_4_k_cu_853ba59b_286986ignoreE:
	.zero		1
	.type		_ZN40_INTERNAL_4aafa5c7_4_k_cu_853ba59b_286984cute7productE,@object
	.size		_ZN40_INTERNAL_4aafa5c7_4_k_cu_853ba59b_286984cute7productE,(_ZN40_INTERNAL_4aafa5c7_4_k_cu_853ba59b_286984cuda3std3__45__cpo3endE - _ZN40_INTERNAL_4aafa5c7_4_k_cu_853ba59b_286984cute7productE)
_ZN40_INTERNAL_4aafa5c7_4_k_cu_853ba59b_286984cute7productE:
	.zero		1
	.type		_ZN40_INTERNAL_4aafa5c7_4_k_cu_853ba59b_286984cuda3std3__45__cpo3endE,@object
	.size		_ZN40_INTERNAL_4aafa5c7_4_k_cu_853ba59b_286984cuda3std3__45__cpo3endE,(_ZN40_INTERNAL_4aafa5c7_4_k_cu_853ba59b_286984cuda3std3__419piecewise_constructE - _ZN40_INTERNAL_4aafa5c7_4_k_cu_853ba59b_286984cuda3std3__45__cpo3endE)
_ZN40_INTERNAL_4aafa5c7_4_k_cu_853ba59b_286984cuda3std3__45__cpo3endE:
	.zero		1
	.type		_ZN40_INTERNAL_4aafa5c7_4_k_cu_853ba59b_286984cuda3std3__419piecewise_constructE,@object
	.size		_ZN40_INTERNAL_4aafa5c7_4_k_cu_853ba59b_286984cuda3std3__419piecewise_constructE,(_ZN40_INTERNAL_4aafa5c7_4_k_cu_853ba59b_286984cuda3std3__45__cpo4cendE - _ZN40_INTERNAL_4aafa5c7_4_k_cu_853ba59b_286984cuda3std3__419piecewise_constructE)
_ZN40_INTERNAL_4aafa5c7_4_k_cu_853ba59b_286984cuda3std3__419piecewise_constructE:
	.zero		1
	.type		_ZN40_INTERNAL_4aafa5c7_4_k_cu_853ba59b_286984cuda3std3__45__cpo4cendE,@object
	.size		_ZN40_INTERNAL_4aafa5c7_4_k_cu_853ba59b_286984cuda3std3__45__cpo4cendE,(_ZN40_INTERNAL_4aafa5c7_4_k_cu_853ba59b_286984cuda3std6ranges3__45__cpo4swapE - _ZN40_INTERNAL_4aafa5c7_4_k_cu_853ba59b_286984cuda3std3__45__cpo4cendE)
_ZN40_INTERNAL_4aafa5c7_4_k_cu_853ba59b_286984cuda3std3__45__cpo4cendE:
	.zero		1
	.type		_ZN40_INTERNAL_4aafa5c7_4_k_cu_853ba59b_286984cuda3std6ranges3__45__cpo4swapE,@object
	.size		_ZN40_INTERNAL_4aafa5c7_4_k_cu_853ba59b_286984cuda3std6ranges3__45__cpo4swapE,(.L_10 - _ZN40_INTERNAL_4aafa5c7_4_k_cu_853ba59b_286984cuda3std6ranges3__45__cpo4swapE)
_ZN40_INTERNAL_4aafa5c7_4_k_cu_853ba59b_286984cuda3std6ranges3__45__cpo4swapE:
	.zero		1
.L_10:


//--------------------- .nv.constant0._ZN7cutlass13device_kernelINS_4gemm6kernel13GemmUniversalIN4cute5tupleIJiiiiEEENS1_10collective13CollectiveMmaINS1_35MainloopSm100TmaUmmaWarpSpecializedILi5ELi2ELi4ENS5_IJNS4_1CILi1EEESB_SB_EEEEENS5_IJNSA_ILi64EEENSA_ILi128EEESF_EEENS_12float_e5m2_tENS5_IJlSB_lEEESH_SI_NS4_8TiledMMAINS4_8MMA_AtomIJNS4_10MMA_TraitsINS4_19SM100_MMA_F8F6F4_SSEJSH_SH_fSE_SF_NS4_17integral_constantINS4_4UMMA5MajorELSP_0EEESQ_NSN_INSO_7ScaleInELSR_0EEESS_EEEEEENS4_6LayoutISC_NS5_IJNSA_ILi0EEESW_SW_EEEEENS5_IJNS4_10UnderscoreESZ_SZ_EEEEENS4_13SM90_TMA_LOADENS4_14ComposedLayoutINS4_7SwizzleILi3ELi4ELi3EEENS4_18smem_ptr_flag_bitsILi8EEENSV_INS5_IJNSA_ILi8EEESF_EEENS5_IJSF_SB_EEEEEEEvNS4_8identityES12_S1C_vS1D_EENS_8epilogue10collective18CollectiveEpilogueINS1F_23Sm100TmaWarpSpecializedILi2ELi2ELi32ELb0ELb0EEEJSG_NS5_IJNSV_ISE_SB_EES1K_EEESH_SI_SH_SI_NS1F_6fusion15FusionCallbacksIS1J_NS1M_17LinearCombinationISH_fSH_fLNS_15FloatRoundStyleE2EEESG_S1L_JEEENS4_5SM1004TMEM4LOAD26SM100_TMEM_LOAD_16dp32b32xES12_NS13_INS14_ILi2ELi4ELi3EEES17_NSV_INS5_IJS18_SE_EEENS5_IJSE_SB_EEEEEEENS4_39AutoVectorizingCopyWithAssumedAlignmentILi128EEENS4_14SM90_TMA_STOREES20_S22_S22_EEEvvEEEEvNT_6ParamsE --------------------------
	.section	.nv.constant0._ZN7cutlass13device_kernelINS_4gemm6kernel13GemmUniversalIN4cute5tupleIJiiiiEEENS1_10collective13CollectiveMmaINS1_35MainloopSm100TmaUmmaWarpSpecializedILi5ELi2ELi4ENS5_IJNS4_1CILi1EEESB_SB_EEEEENS5_IJNSA_ILi64EEENSA_ILi128EEESF_EEENS_12float_e5m2_tENS5_IJlSB_lEEESH_SI_NS4_8TiledMMAINS4_8MMA_AtomIJNS4_10MMA_TraitsINS4_19SM100_MMA_F8F6F4_SSEJSH_SH_fSE_SF_NS4_17integral_constantINS4_4UMMA5MajorELSP_0EEESQ_NSN_INSO_7ScaleInELSR_0EEESS_EEEEEENS4_6LayoutISC_NS5_IJNSA_ILi0EEESW_SW_EEEEENS5_IJNS4_10UnderscoreESZ_SZ_EEEEENS4_13SM90_TMA_LOADENS4_14ComposedLayoutINS4_7SwizzleILi3ELi4ELi3EEENS4_18smem_ptr_flag_bitsILi8EEENSV_INS5_IJNSA_ILi8EEESF_EEENS5_IJSF_SB_EEEEEEEvNS4_8identityES12_S1C_vS1D_EENS_8epilogue10collective18CollectiveEpilogueINS1F_23Sm100TmaWarpSpecializedILi2ELi2ELi32ELb0ELb0EEEJSG_NS5_IJNSV_ISE_SB_EES1K_EEESH_SI_SH_SI_NS1F_6fusion15FusionCallbacksIS1J_NS1M_17LinearCombinationISH_fSH_fLNS_15FloatRoundStyleE2EEESG_S1L_JEEENS4_5SM1004TMEM4LOAD26SM100_TMEM_LOAD_16dp32b32xES12_NS13_INS14_ILi2ELi4ELi3EEES17_NSV_INS5_IJS18_SE_EEENS5_IJSE_SB_EEEEEEENS4_39AutoVectorizingCopyWithAssumedAlignmentILi128EEENS4_14SM90_TMA_STOREES20_S22_S22_EEEvvEEEEvNT_6ParamsE,"a",@progbits
	.sectionflags	@""
	.align	4
.nv.constant0._ZN7cutlass13device_kernelINS_4gemm6kernel13GemmUniversalIN4cute5tupleIJiiiiEEENS1_10collective13CollectiveMmaINS1_35MainloopSm100TmaUmmaWarpSpecializedILi5ELi2ELi4ENS5_IJNS4_1CILi1EEESB_SB_EEEEENS5_IJNSA_ILi64EEENSA_ILi128EEESF_EEENS_12float_e5m2_tENS5_IJlSB_lEEESH_SI_NS4_8TiledMMAINS4_8MMA_AtomIJNS4_10MMA_TraitsINS4_19SM100_MMA_F8F6F4_SSEJSH_SH_fSE_SF_NS4_17integral_constantINS4_4UMMA5MajorELSP_0EEESQ_NSN_INSO_7ScaleInELSR_0EEESS_EEEEEENS4_6LayoutISC_NS5_IJNSA_ILi0EEESW_SW_EEEEENS5_IJNS4_10UnderscoreESZ_SZ_EEEEENS4_13SM90_TMA_LOADENS4_14ComposedLayoutINS4_7SwizzleILi3ELi4ELi3EEENS4_18smem_ptr_flag_bitsILi8EEENSV_INS5_IJNSA_ILi8EEESF_EEENS5_IJSF_SB_EEEEEEEvNS4_8identityES12_S1C_vS1D_EENS_8epilogue10collective18CollectiveEpilogueINS1F_23Sm100TmaWarpSpecializedILi2ELi2ELi32ELb0ELb0EEEJSG_NS5_IJNSV_ISE_SB_EES1K_EEESH_SI_SH_SI_NS1F_6fusion15FusionCallbacksIS1J_NS1M_17LinearCombinationISH_fSH_fLNS_15FloatRoundStyleE2EEESG_S1L_JEEENS4_5SM1004TMEM4LOAD26SM100_TMEM_LOAD_16dp32b32xES12_NS13_INS14_ILi2ELi4ELi3EEES17_NSV_INS5_IJS18_SE_EEENS5_IJSE_SB_EEEEEEENS4_39AutoVectorizingCopyWithAssumedAlignmentILi128EEENS4_14SM90_TMA_STOREES20_S22_S22_EEEvvEEEEvNT_6ParamsE:
	.zero		2944


//--------------------- SYMBOLS --------------------------

	.type		.nv.reservedSmem.offset0,@object
	.size		.nv.reservedSmem.offset0,0x4
	.type		.nv.reservedSmem.cap,@object
	.size		.nv.reservedSmem.cap,0x4
	.type		__assertfail,@function
